	.target	sm_90a

	.elftype	@"ET_EXEC"


//--------------------- .note.nv.tkinfo           --------------------------
	.section	.note.nv.tkinfo,"",@"SHT_NOTE"
	.sectionflags	@"SHF_NOTE_NV_TKINFO"
	.tkinfo
        /*0018*/ 	.word	0x00000002
        /*0030*/ 	.string	""
        /*0030*/ 	.string	"ptxas"
        /*0030*/ 	.string	"Cuda compilation tools, release 13.0, V13.0.88"
        /*0030*/ 	.string	"Build cuda_13.0.r13.0/compiler.36424714_0"
        /*0030*/ 	.string	"-arch sm_90a -m 64 "



//--------------------- .note.nv.cuinfo           --------------------------
	.section	.note.nv.cuinfo,"",@"SHT_NOTE"
	.sectionflags	@"SHF_NOTE_NV_CUINFO"
        /*0018*/ 	.short	0x0002
        /*001a*/ 	.short	0x005a
        /*001c*/ 	.short	0x0082
	.zero		2


//--------------------- .nv.info                  --------------------------
	.section	.nv.info,"",@"SHT_CUDA_INFO"
	.align	4


	//----- nvinfo : EIATTR_REGCOUNT
	.align		4
        /*0000*/ 	.byte	0x04, 0x2f
        /*0002*/ 	.short	(.L_15 - .L_14)
	.align		4
.L_14:
        /*0004*/ 	.word	index@(_ZN7cutlass13device_kernelINS_4gemm6kernel13GemmUniversalIN4cute5tupleIJiiiiEEENS1_10collective13CollectiveMmaINS1_34MainloopSm90TmaGmmaWarpSpecializedILi11ENS5_IJNS4_1CILi1EEESB_SB_EEENS1_32KernelTmaWarpSpecializedPingpongEEENS5_IJNSA_ILi64EEENSA_ILi256EEESF_EEEaNS5_IJlSB_lEEEaSI_NS4_8TiledMMAINS4_8MMA_AtomIJNS4_4SM904GMMA27MMA_64x256x32_S32S8S8_SS_TNEEEENS4_6LayoutISC_NS5_IJNSA_ILi0EEESQ_SQ_EEEEENS5_IJNS4_10UnderscoreEST_ST_EEEEENS4_13SM90_TMA_LOADENS4_14ComposedLayoutINS4_7SwizzleILi2ELi4ELi3EEENS4_18smem_ptr_flag_bitsILi8EEENSP_INS5_IJNSA_ILi8EEESF_EEENS5_IJSF_SB_EEEEEEEvNS4_8identityESW_S16_vS17_EENS_8epilogue10collective6detail29Sm90TmaWarpSpecializedAdapterINS1A_15DefaultEpilogueIaSI_SI_NS19_6thread17LinearCombinationIaLi1EiiLNS1E_9ScaleType4KindE0ELNS_15FloatRoundStyleE2EaEENS1_15EpilogueDefaultEEEEEvvEEEEvNT_6ParamsE)
        /*0008*/ 	.word	0x000000a8


	//----- nvinfo : EIATTR_FRAME_SIZE
	.align		4
.L_15:
        /*000c*/ 	.byte	0x04, 0x11
        /*000e*/ 	.short	(.L_17 - .L_16)
	.align		4
.L_16:
        /*0010*/ 	.word	index@(_ZN7cutlass13device_kernelINS_4gemm6kernel13GemmUniversalIN4cute5tupleIJiiiiEEENS1_10collective13CollectiveMmaINS1_34MainloopSm90TmaGmmaWarpSpecializedILi11ENS5_IJNS4_1CILi1EEESB_SB_EEENS1_32KernelTmaWarpSpecializedPingpongEEENS5_IJNSA_ILi64EEENSA_ILi256EEESF_EEEaNS5_IJlSB_lEEEaSI_NS4_8TiledMMAINS4_8MMA_AtomIJNS4_4SM904GMMA27MMA_64x256x32_S32S8S8_SS_TNEEEENS4_6LayoutISC_NS5_IJNSA_ILi0EEESQ_SQ_EEEEENS5_IJNS4_10UnderscoreEST_ST_EEEEENS4_13SM90_TMA_LOADENS4_14ComposedLayoutINS4_7SwizzleILi2ELi4ELi3EEENS4_18smem_ptr_flag_bitsILi8EEENSP_INS5_IJNSA_ILi8EEESF_EEENS5_IJSF_SB_EEEEEEEvNS4_8identityESW_S16_vS17_EENS_8epilogue10collective6detail29Sm90TmaWarpSpecializedAdapterINS1A_15DefaultEpilogueIaSI_SI_NS19_6thread17LinearCombinationIaLi1EiiLNS1E_9ScaleType4KindE0ELNS_15FloatRoundStyleE2EaEENS1_15EpilogueDefaultEEEEEvvEEEEvNT_6ParamsE)
        /*0014*/ 	.word	0x00000008


	//----- nvinfo : EIATTR_MIN_STACK_SIZE
	.align		4
.L_17:
        /*0018*/ 	.byte	0x04, 0x12
        /*001a*/ 	.short	(.L_19 - .L_18)
	.align		4
.L_18:
        /*001c*/ 	.word	index@(_ZN7cutlass13device_kernelINS_4gemm6kernel13GemmUniversalIN4cute5tupleIJiiiiEEENS1_10collective13CollectiveMmaINS1_34MainloopSm90TmaGmmaWarpSpecializedILi11ENS5_IJNS4_1CILi1EEESB_SB_EEENS1_32KernelTmaWarpSpecializedPingpongEEENS5_IJNSA_ILi64EEENSA_ILi256EEESF_EEEaNS5_IJlSB_lEEEaSI_NS4_8TiledMMAINS4_8MMA_AtomIJNS4_4SM904GMMA27MMA_64x256x32_S32S8S8_SS_TNEEEENS4_6LayoutISC_NS5_IJNSA_ILi0EEESQ_SQ_EEEEENS5_IJNS4_10UnderscoreEST_ST_EEEEENS4_13SM90_TMA_LOADENS4_14ComposedLayoutINS4_7SwizzleILi2ELi4ELi3EEENS4_18smem_ptr_flag_bitsILi8EEENSP_INS5_IJNSA_ILi8EEESF_EEENS5_IJSF_SB_EEEEEEEvNS4_8identityESW_S16_vS17_EENS_8epilogue10collective6detail29Sm90TmaWarpSpecializedAdapterINS1A_15DefaultEpilogueIaSI_SI_NS19_6thread17LinearCombinationIaLi1EiiLNS1E_9ScaleType4KindE0ELNS_15FloatRoundStyleE2EaEENS1_15EpilogueDefaultEEEEEvvEEEEvNT_6ParamsE)
        /*0020*/ 	.word	0x00000008
.L_19:


//--------------------- .nv.compat                --------------------------
	.section	.nv.compat,"",@"SHT_CUDA_COMPAT_INFO"
	.align	4
        /*0000*/ 	.byte	0x02, 0x09, 0x01, 0x00, 0x02, 0x02, 0x04, 0x00, 0x02, 0x05, 0x05, 0x00, 0x03, 0x07, 0x01, 0x01
        /*0010*/ 	.byte	0x02, 0x03, 0x01, 0x00, 0x02, 0x06, 0x01, 0x00, 0x04, 0x0b, 0x08, 0x00, 0x00, 0x00, 0x00, 0x00
        /*0020*/ 	.byte	0x00, 0x00, 0x00, 0x00


//--------------------- .nv.info._ZN7cutlass13device_kernelINS_4gemm6kernel13GemmUniversalIN4cute5tupleIJiiiiEEENS1_10collective13CollectiveMmaINS1_34MainloopSm90TmaGmmaWarpSpecializedILi11ENS5_IJNS4_1CILi1EEESB_SB_EEENS1_32KernelTmaWarpSpecializedPingpongEEENS5_IJNSA_ILi64EEENSA_ILi256EEESF_EEEaNS5_IJlSB_lEEEaSI_NS4_8TiledMMAINS4_8MMA_AtomIJNS4_4SM904GMMA27MMA_64x256x32_S32S8S8_SS_TNEEEENS4_6LayoutISC_NS5_IJNSA_ILi0EEESQ_SQ_EEEEENS5_IJNS4_10UnderscoreEST_ST_EEEEENS4_13SM90_TMA_LOADENS4_14ComposedLayoutINS4_7SwizzleILi2ELi4ELi3EEENS4_18smem_ptr_flag_bitsILi8EEENSP_INS5_IJNSA_ILi8EEESF_EEENS5_IJSF_SB_EEEEEEEvNS4_8identityESW_S16_vS17_EENS_8epilogue10collective6detail29Sm90TmaWarpSpecializedAdapterINS1A_15DefaultEpilogueIaSI_SI_NS19_6thread17LinearCombinationIaLi1EiiLNS1E_9ScaleType4KindE0ELNS_15FloatRoundStyleE2EaEENS1_15EpilogueDefaultEEEEEvvEEEEvNT_6ParamsE --------------------------
	.section	.nv.info._ZN7cutlass13device_kernelINS_4gemm6kernel13GemmUniversalIN4cute5tupleIJiiiiEEENS1_10collective13CollectiveMmaINS1_34MainloopSm90TmaGmmaWarpSpecializedILi11ENS5_IJNS4_1CILi1EEESB_SB_EEENS1_32KernelTmaWarpSpecializedPingpongEEENS5_IJNSA_ILi64EEENSA_ILi256EEESF_EEEaNS5_IJlSB_lEEEaSI_NS4_8TiledMMAINS4_8MMA_AtomIJNS4_4SM904GMMA27MMA_64x256x32_S32S8S8_SS_TNEEEENS4_6LayoutISC_NS5_IJNSA_ILi0EEESQ_SQ_EEEEENS5_IJNS4_10UnderscoreEST_ST_EEEEENS4_13SM90_TMA_LOADENS4_14ComposedLayoutINS4_7SwizzleILi2ELi4ELi3EEENS4_18smem_ptr_flag_bitsILi8EEENSP_INS5_IJNSA_ILi8EEESF_EEENS5_IJSF_SB_EEEEEEEvNS4_8identityESW_S16_vS17_EENS_8epilogue10collective6detail29Sm90TmaWarpSpecializedAdapterINS1A_15DefaultEpilogueIaSI_SI_NS19_6thread17LinearCombinationIaLi1EiiLNS1E_9ScaleType4KindE0ELNS_15FloatRoundStyleE2EaEENS1_15EpilogueDefaultEEEEEvvEEEEvNT_6ParamsE,"",@"SHT_CUDA_INFO"
	.sectionflags	@""
	.align	4


	//----- nvinfo : EIATTR_CUDA_API_VERSION
	.align		4
        /*0000*/ 	.byte	0x04, 0x37
        /*0002*/ 	.short	(.L_21 - .L_20)
.L_20:
        /*0004*/ 	.word	0x00000082


	//----- nvinfo : EIATTR_KPARAM_INFO
	.align		4
.L_21:
        /*0008*/ 	.byte	0x04, 0x17
        /*000a*/ 	.short	(.L_23 - .L_22)
.L_22:
        /*000c*/ 	.word	0x00000000
        /*0010*/ 	.short	0x0000
        /*0012*/ 	.short	0x0070
        /*0014*/ 	.byte	0x00, 0xf0, 0x01, 0x10


	//----- nvinfo : EIATTR_SPARSE_MMA_MASK
	.align		4
.L_23:
        /*0018*/ 	.byte	0x03, 0x50
        /*001a*/ 	.short	0x0000


	//----- nvinfo : EIATTR_MAXREG_COUNT
	.align		4
        /*001c*/ 	.byte	0x03, 0x1b
        /*001e*/ 	.short	0x00a8


	//----- nvinfo : EIATTR_NUM_BARRIERS
	.align		4
        /*0020*/ 	.byte	0x02, 0x4c
        /*0022*/ 	.byte	0x01
	.zero		1


	//----- nvinfo : EIATTR_EXTERNS
	.align		4
        /*0024*/ 	.byte	0x04, 0x0f
        /*0026*/ 	.short	(.L_25 - .L_24)


	//   ....[0]....
	.align		4
.L_24:
        /*0028*/ 	.word	index@(__assertfail)


	//----- nvinfo : EIATTR_ANNOTATIONS
	.align		4
.L_25:
        /*002c*/ 	.byte	0x04, 0x55
        /*002e*/ 	.short	(.L_27 - .L_26)


	//   ....[0]....
.L_26:
        /*0030*/ 	.word	0x00000001
        /*0034*/ 	.byte	0xe0, 0x0b, 0x00, 0x00, 0x01, 0x00, 0x00, 0x00, 0x00, 0x82, 0x00, 0x00, 0x01, 0x00, 0x00, 0x00
        /*0044*/ 	.byte	0x10, 0x8e, 0x00, 0x00


	//----- nvinfo : EIATTR_MERCURY_ISA_VERSION
	.align		4
.L_27:
        /*0048*/ 	.byte	0x03, 0x5f
        /*004a*/ 	.short	0x0101


	//----- nvinfo : EIATTR_INT_WARP_WIDE_INSTR_OFFSETS
	.align		4
        /*004c*/ 	.byte	0x04, 0x31
        /*004e*/ 	.short	(.L_29 - .L_28)


	//   ....[0]....
.L_28:
        /*0050*/ 	.word	0x000004f0


	//   ....[1]....
        /*0054*/ 	.word	0x00000510


	//   ....[2]....
        /*0058*/ 	.word	0x00000590


	//   ....[3]....
        /*005c*/ 	.word	0x000005a0


	//   ....[4]....
        /*0060*/ 	.word	0x000005b0


	//   ....[5]....
        /*0064*/ 	.word	0x000005d0


	//   ....[6]....
        /*0068*/ 	.word	0x00000660


	//   ....[7]....
        /*006c*/ 	.word	0x00000680


	//----- nvinfo : EIATTR_COOP_GROUP_MASK_REGIDS
	.align		4
.L_29:
        /*0070*/ 	.byte	0x04, 0x29
        /*0072*/ 	.short	(.L_31 - .L_30)


	//   ....[0]....
.L_30:
        /*0074*/ 	.word	0xffffffff


	//   ....[1]....
        /*0078*/ 	.word	0xffffffff


	//   ....[2]....
        /*007c*/ 	.word	0xffffffff


	//   ....[3]....
        /*0080*/ 	.word	0xffffffff


	//   ....[4]....
        /*0084*/ 	.word	0xffffffff


	//   ....[5]....
        /*0088*/ 	.word	0xffffffff


	//----- nvinfo : EIATTR_COOP_GROUP_INSTR_OFFSETS
	.align		4
.L_31:
        /*008c*/ 	.byte	0x04, 0x28
        /*008e*/ 	.short	(.L_33 - .L_32)


	//   ....[0]....
.L_32:
        /*0090*/ 	.word	0x00000070


	//   ....[1]....
        /*0094*/ 	.word	0x00000080


	//   ....[2]....
        /*0098*/ 	.word	0x00000140


	//   ....[3]....
        /*009c*/ 	.word	0x000003e0


	//   ....[4]....
        /*00a0*/ 	.word	0x00000420


	//   ....[5]....
        /*00a4*/ 	.word	0x00000470


	//----- nvinfo : EIATTR_REG_RECONFIG
	.align		4
.L_33:
        /*00a8*/ 	.byte	0x01, 0x54
	.zero		2


	//----- nvinfo : EIATTR_SYSCALL_OFFSETS
	.align		4
        /*00ac*/ 	.byte	0x04, 0x46
        /*00ae*/ 	.short	(.L_35 - .L_34)


	//   ....[0]....
.L_34:
        /*00b0*/ 	.word	0x00001680


	//----- nvinfo : EIATTR_MBARRIER_INSTR_OFFSETS
	.align		4
.L_35:
        /*00b4*/ 	.byte	0x04, 0x39
        /*00b6*/ 	.short	(.L_37 - .L_36)


	//   ....[0]....
.L_36:
        /*00b8*/ 	.word	0x00000260
        /*00bc*/ 	.word	0x000000ff
        /*00c0*/ 	.word	0x00000000
        /*00c4*/ 	.short	0x0100
        /*00c6*/ 	.byte	0x08
	.zero		1


	//   ....[1]....
        /*00c8*/ 	.word	0x00000270
        /*00cc*/ 	.word	0x000000ff
        /*00d0*/ 	.word	0x00000058
        /*00d4*/ 	.short	0x0100
        /*00d6*/ 	.byte	0x08
	.zero		1


	//   ....[2]....
        /*00d8*/ 	.word	0x00000280
        /*00dc*/ 	.word	0x000000ff
        /*00e0*/ 	.word	0x00000008
        /*00e4*/ 	.short	0x0100
        /*00e6*/ 	.byte	0x08
	.zero		1


	//   ....[3]....
        /*00e8*/ 	.word	0x00000290
        /*00ec*/ 	.word	0x000000ff
        /*00f0*/ 	.word	0x00000060
        /*00f4*/ 	.short	0x0100
        /*00f6*/ 	.byte	0x08
	.zero		1


	//   ....[4]....
        /*00f8*/ 	.word	0x000002a0
        /*00fc*/ 	.word	0x000000ff
        /*0100*/ 	.word	0x00000010
        /*0104*/ 	.short	0x0100
        /*0106*/ 	.byte	0x08
	.zero		1


	//   ....[5]....
        /*0108*/ 	.word	0x000002b0
        /*010c*/ 	.word	0x000000ff
        /*0110*/ 	.word	0x00000068
        /*0114*/ 	.short	0x0100
        /*0116*/ 	.byte	0x08
	.zero		1


	//   ....[6]....
        /*0118*/ 	.word	0x000002c0
        /*011c*/ 	.word	0x000000ff
        /*0120*/ 	.word	0x00000018
        /*0124*/ 	.short	0x0100
        /*0126*/ 	.byte	0x08
	.zero		1


	//   ....[7]....
        /*0128*/ 	.word	0x000002d0
        /*012c*/ 	.word	0x000000ff
        /*0130*/ 	.word	0x00000070
        /*0134*/ 	.short	0x0100
        /*0136*/ 	.byte	0x08
	.zero		1


	//   ....[8]....
        /*0138*/ 	.word	0x000002e0
        /*013c*/ 	.word	0x000000ff
        /*0140*/ 	.word	0x00000020
        /*0144*/ 	.short	0x0100
        /*0146*/ 	.byte	0x08
	.zero		1


	//   ....[9]....
        /*0148*/ 	.word	0x000002f0
        /*014c*/ 	.word	0x000000ff
        /*0150*/ 	.word	0x00000078
        /*0154*/ 	.short	0x0100
        /*0156*/ 	.byte	0x08
	.zero		1


	//   ....[10]....
        /*0158*/ 	.word	0x00000300
        /*015c*/ 	.word	0x000000ff
        /*0160*/ 	.word	0x00000028
        /*0164*/ 	.short	0x0100
        /*0166*/ 	.byte	0x08
	.zero		1


	//   ....[11]....
        /*0168*/ 	.word	0x00000310
        /*016c*/ 	.word	0x000000ff
        /*0170*/ 	.word	0x00000080
        /*0174*/ 	.short	0x0100
        /*0176*/ 	.byte	0x08
	.zero		1


	//   ....[12]....
        /*0178*/ 	.word	0x00000320
        /*017c*/ 	.word	0x000000ff
        /*0180*/ 	.word	0x00000030
        /*0184*/ 	.short	0x0100
        /*0186*/ 	.byte	0x08
	.zero		1


	//   ....[13]....
        /*0188*/ 	.word	0x00000330
        /*018c*/ 	.word	0x000000ff
        /*0190*/ 	.word	0x00000088
        /*0194*/ 	.short	0x0100
        /*0196*/ 	.byte	0x08
	.zero		1


	//   ....[14]....
        /*0198*/ 	.word	0x00000340
        /*019c*/ 	.word	0x000000ff
        /*01a0*/ 	.word	0x00000038
        /*01a4*/ 	.short	0x0100
        /*01a6*/ 	.byte	0x08
	.zero		1


	//   ....[15]....
        /*01a8*/ 	.word	0x00000350
        /*01ac*/ 	.word	0x000000ff
        /*01b0*/ 	.word	0x00000090
        /*01b4*/ 	.short	0x0100
        /*01b6*/ 	.byte	0x08
	.zero		1


	//   ....[16]....
        /*01b8*/ 	.word	0x00000360
        /*01bc*/ 	.word	0x000000ff
        /*01c0*/ 	.word	0x00000040
        /*01c4*/ 	.short	0x0100
        /*01c6*/ 	.byte	0x08
	.zero		1


	//   ....[17]....
        /*01c8*/ 	.word	0x00000370
        /*01cc*/ 	.word	0x000000ff
        /*01d0*/ 	.word	0x00000098
        /*01d4*/ 	.short	0x0100
        /*01d6*/ 	.byte	0x08
	.zero		1


	//   ....[18]....
        /*01d8*/ 	.word	0x00000380
        /*01dc*/ 	.word	0x000000ff
        /*01e0*/ 	.word	0x00000048
        /*01e4*/ 	.short	0x0100
        /*01e6*/ 	.byte	0x08
	.zero		1


	//   ....[19]....
        /*01e8*/ 	.word	0x00000390
        /*01ec*/ 	.word	0x000000ff
        /*01f0*/ 	.word	0x000000a0
        /*01f4*/ 	.short	0x0100
        /*01f6*/ 	.byte	0x08
	.zero		1


	//   ....[20]....
        /*01f8*/ 	.word	0x000003a0
        /*01fc*/ 	.word	0x000000ff
        /*0200*/ 	.word	0x00000050
        /*0204*/ 	.short	0x0100
        /*0206*/ 	.byte	0x08
	.zero		1


	//   ....[21]....
        /*0208*/ 	.word	0x000003b0
        /*020c*/ 	.word	0x000000ff
        /*0210*/ 	.word	0x000000a8
        /*0214*/ 	.short	0x0100
        /*0216*/ 	.byte	0x08
	.zero		1


	//   ....[22]....
        /*0218*/ 	.word	0x000006c0
        /*021c*/ 	.word	0x000000ff
        /*0220*/ 	.word	0x000000e0
        /*0224*/ 	.short	0x0100
        /*0226*/ 	.byte	0x08
	.zero		1


	//   ....[23]....
        /*0228*/ 	.word	0x00000730
        /*022c*/ 	.word	0x000000ff
        /*0230*/ 	.word	0x000000e8
        /*0234*/ 	.short	0x0100
        /*0236*/ 	.byte	0x08
	.zero		1


	//   ....[24]....
        /*0238*/ 	.word	0x00000750
        /*023c*/ 	.word	0x000000ff
        /*0240*/ 	.word	0x000000c0
        /*0244*/ 	.short	0x0100
        /*0246*/ 	.byte	0x09
	.zero		1


	//   ....[25]....
        /*0248*/ 	.word	0x00000760
        /*024c*/ 	.word	0x000000ff
        /*0250*/ 	.word	0x000000c8
        /*0254*/ 	.short	0x0100
        /*0256*/ 	.byte	0x09
	.zero		1


	//   ....[26]....
        /*0258*/ 	.word	0x00000770
        /*025c*/ 	.word	0x000000ff
        /*0260*/ 	.word	0x000000d0
        /*0264*/ 	.short	0x0100
        /*0266*/ 	.byte	0x09
	.zero		1


	//   ....[27]....
        /*0268*/ 	.word	0x00000780
        /*026c*/ 	.word	0x000000ff
        /*0270*/ 	.word	0x000000d8
        /*0274*/ 	.short	0x0100
        /*0276*/ 	.byte	0x09
	.zero		1


	//   ....[28]....
        /*0278*/ 	.word	0x00001560
        /*027c*/ 	.word	0x0000009f
        /*0280*/ 	.word	0x00000000
        /*0284*/ 	.short	0x010a
        /*0286*/ 	.byte	0x2a
	.zero		1


	//   ....[29]....
        /*0288*/ 	.word	0x00001710
        /*028c*/ 	.word	0x00000003
        /*0290*/ 	.word	0x00000000
        /*0294*/ 	.short	0x010a
        /*0296*/ 	.byte	0x3f
	.zero		1


	//   ....[30]....
        /*0298*/ 	.word	0x00001770
        /*029c*/ 	.word	0x00000003
        /*02a0*/ 	.word	0x00000000
        /*02a4*/ 	.short	0x010a
        /*02a6*/ 	.byte	0x3f
	.zero		1


	//   ....[31]....
        /*02a8*/ 	.word	0x000019d0
        /*02ac*/ 	.word	0x000000ff
        /*02b0*/ 	.word	0x00000000
        /*02b4*/ 	.short	0x010a
        /*02b6*/ 	.byte	0x04
	.zero		1


	//   ....[32]....
        /*02b8*/ 	.word	0x00001a10
        /*02bc*/ 	.word	0x000000ff
        /*02c0*/ 	.word	0x00000000
        /*02c4*/ 	.short	0x010a
        /*02c6*/ 	.byte	0x04
	.zero		1


	//   ....[33]....
        /*02c8*/ 	.word	0x00001b70
        /*02cc*/ 	.word	0x000000ff
        /*02d0*/ 	.word	0x00000000
        /*02d4*/ 	.short	0x0101
        /*02d6*/ 	.byte	0x04
	.zero		1


	//   ....[34]....
        /*02d8*/ 	.word	0x00001c60
        /*02dc*/ 	.word	0x0000009e
        /*02e0*/ 	.word	0x00000000
        /*02e4*/ 	.short	0x0101
        /*02e6*/ 	.byte	0x2d
	.zero		1


	//   ....[35]....
        /*02e8*/ 	.word	0x00001d30
        /*02ec*/ 	.word	0x000000ff
        /*02f0*/ 	.word	0x00000000
        /*02f4*/ 	.short	0x0101
        /*02f6*/ 	.byte	0x06
	.zero		1


	//   ....[36]....
        /*02f8*/ 	.word	0x00001de0
        /*02fc*/ 	.word	0x0000009f
        /*0300*/ 	.word	0x00000010
        /*0304*/ 	.short	0x010a
        /*0306*/ 	.byte	0x2a
	.zero		1


	//   ....[37]....
        /*0308*/ 	.word	0x00008220
        /*030c*/ 	.word	0x000000a0
        /*0310*/ 	.word	0x00000000
        /*0314*/ 	.short	0x0101
        /*0316*/ 	.byte	0x2d
	.zero		1


	//   ....[38]....
        /*0318*/ 	.word	0x00008b80
        /*031c*/ 	.word	0x0000000a
        /*0320*/ 	.word	0x00000058
        /*0324*/ 	.short	0x010a
        /*0326*/ 	.byte	0x3f
	.zero		1


	//   ....[39]....
        /*0328*/ 	.word	0x00008f20
        /*032c*/ 	.word	0x00000005
        /*0330*/ 	.word	0x000000e8
        /*0334*/ 	.short	0x0101
        /*0336*/ 	.byte	0x3f
	.zero		1


	//   ....[40]....
        /*0338*/ 	.word	0x000096a0
        /*033c*/ 	.word	0x00000009
        /*0340*/ 	.word	0x00000000
        /*0344*/ 	.short	0x010a
        /*0346*/ 	.byte	0x3f
	.zero		1


	//   ....[41]....
        /*0348*/ 	.word	0x00009720
        /*034c*/ 	.word	0x00000008
        /*0350*/ 	.word	0x00000000
        /*0354*/ 	.short	0x010a
        /*0356*/ 	.byte	0x3f
	.zero		1


	//   ....[42]....
        /*0358*/ 	.word	0x000097b0
        /*035c*/ 	.word	0x00000009
        /*0360*/ 	.word	0x00000000
        /*0364*/ 	.short	0x010a
        /*0366*/ 	.byte	0x3f
	.zero		1


	//   ....[43]....
        /*0368*/ 	.word	0x00009840
        /*036c*/ 	.word	0x00000008
        /*0370*/ 	.word	0x00000000
        /*0374*/ 	.short	0x010a
        /*0376*/ 	.byte	0x3f
	.zero		1


	//   ....[44]....
        /*0378*/ 	.word	0x000098d0
        /*037c*/ 	.word	0x00000009
        /*0380*/ 	.word	0x00000000
        /*0384*/ 	.short	0x010a
        /*0386*/ 	.byte	0x3f
	.zero		1


	//   ....[45]....
        /*0388*/ 	.word	0x00009960
        /*038c*/ 	.word	0x00000008
        /*0390*/ 	.word	0x00000000
        /*0394*/ 	.short	0x010a
        /*0396*/ 	.byte	0x3f
	.zero		1


	//   ....[46]....
        /*0398*/ 	.word	0x000099f0
        /*039c*/ 	.word	0x00000009
        /*03a0*/ 	.word	0x00000000
        /*03a4*/ 	.short	0x010a
        /*03a6*/ 	.byte	0x3f
	.zero		1


	//   ....[47]....
        /*03a8*/ 	.word	0x00009a80
        /*03ac*/ 	.word	0x00000008
        /*03b0*/ 	.word	0x00000000
        /*03b4*/ 	.short	0x010a
        /*03b6*/ 	.byte	0x3f
	.zero		1


	//   ....[48]....
        /*03b8*/ 	.word	0x00009b10
        /*03bc*/ 	.word	0x00000009
        /*03c0*/ 	.word	0x00000000
        /*03c4*/ 	.short	0x010a
        /*03c6*/ 	.byte	0x3f
	.zero		1


	//   ....[49]....
        /*03c8*/ 	.word	0x00009ba0
        /*03cc*/ 	.word	0x00000006
        /*03d0*/ 	.word	0x00000000
        /*03d4*/ 	.short	0x010a
        /*03d6*/ 	.byte	0x3f
	.zero		1


	//   ....[50]....
        /*03d8*/ 	.word	0x00009c30
        /*03dc*/ 	.word	0x00000003
        /*03e0*/ 	.word	0x00000000
        /*03e4*/ 	.short	0x010a
        /*03e6*/ 	.byte	0x3f
	.zero		1


	//   ....[51]....
        /*03e8*/ 	.word	0x00009c90
        /*03ec*/ 	.word	0x0000009d
        /*03f0*/ 	.word	0x00000000
        /*03f4*/ 	.short	0x010a
        /*03f6*/ 	.byte	0x3f
	.zero		1


	//   ....[52]....
        /*03f8*/ 	.word	0x00009ce0
        /*03fc*/ 	.word	0x00000003
        /*0400*/ 	.word	0x00000000
        /*0404*/ 	.short	0x010a
        /*0406*/ 	.byte	0x3f
	.zero		1


	//   ....[53]....
        /*0408*/ 	.word	0x00009d40
        /*040c*/ 	.word	0x00000004
        /*0410*/ 	.word	0x00000000
        /*0414*/ 	.short	0x010a
        /*0416*/ 	.byte	0x3f
	.zero		1


	//   ....[54]....
        /*0418*/ 	.word	0x00009d90
        /*041c*/ 	.word	0x0000009d
        /*0420*/ 	.word	0x00000010
        /*0424*/ 	.short	0x010a
        /*0426*/ 	.byte	0x3f
	.zero		1


	//   ....[55]....
        /*0428*/ 	.word	0x00009e60
        /*042c*/ 	.word	0x0000000a
        /*0430*/ 	.word	0x00000058
        /*0434*/ 	.short	0x010a
        /*0436*/ 	.byte	0x3f
	.zero		1


	//   ....[56]....
        /*0438*/ 	.word	0x00009f30
        /*043c*/ 	.word	0x00000009
        /*0440*/ 	.word	0x00000000
        /*0444*/ 	.short	0x010a
        /*0446*/ 	.byte	0x3f
	.zero		1


	//   ....[57]....
        /*0448*/ 	.word	0x00009f80
        /*044c*/ 	.word	0x00000008
        /*0450*/ 	.word	0x00000000
        /*0454*/ 	.short	0x010a
        /*0456*/ 	.byte	0x3f
	.zero		1


	//   ....[58]....
        /*0458*/ 	.word	0x00009fd0
        /*045c*/ 	.word	0x00000009
        /*0460*/ 	.word	0x00000000
        /*0464*/ 	.short	0x010a
        /*0466*/ 	.byte	0x3f
	.zero		1


	//   ....[59]....
        /*0468*/ 	.word	0x0000a020
        /*046c*/ 	.word	0x00000008
        /*0470*/ 	.word	0x00000000
        /*0474*/ 	.short	0x010a
        /*0476*/ 	.byte	0x3f
	.zero		1


	//   ....[60]....
        /*0478*/ 	.word	0x0000a070
        /*047c*/ 	.word	0x00000009
        /*0480*/ 	.word	0x00000000
        /*0484*/ 	.short	0x010a
        /*0486*/ 	.byte	0x3f
	.zero		1


	//   ....[61]....
        /*0488*/ 	.word	0x0000a0c0
        /*048c*/ 	.word	0x00000008
        /*0490*/ 	.word	0x00000000
        /*0494*/ 	.short	0x010a
        /*0496*/ 	.byte	0x3f
	.zero		1


	//   ....[62]....
        /*0498*/ 	.word	0x0000a110
        /*049c*/ 	.word	0x00000009
        /*04a0*/ 	.word	0x00000000
        /*04a4*/ 	.short	0x010a
        /*04a6*/ 	.byte	0x3f
	.zero		1


	//   ....[63]....
        /*04a8*/ 	.word	0x0000a160
        /*04ac*/ 	.word	0x00000008
        /*04b0*/ 	.word	0x00000000
        /*04b4*/ 	.short	0x010a
        /*04b6*/ 	.byte	0x3f
	.zero		1


	//   ....[64]....
        /*04b8*/ 	.word	0x0000a1b0
        /*04bc*/ 	.word	0x00000009
        /*04c0*/ 	.word	0x00000000
        /*04c4*/ 	.short	0x010a
        /*04c6*/ 	.byte	0x3f
	.zero		1


	//   ....[65]....
        /*04c8*/ 	.word	0x0000a200
        /*04cc*/ 	.word	0x00000006
        /*04d0*/ 	.word	0x00000000
        /*04d4*/ 	.short	0x010a
        /*04d6*/ 	.byte	0x3f
	.zero		1


	//----- nvinfo : EIATTR_NUM_MBARRIERS
	.align		4
.L_37:
        /*04d8*/ 	.byte	0x03, 0x38
        /*04da*/ 	.short	0x001c


	//----- nvinfo : EIATTR_EXIT_INSTR_OFFSETS
	.align		4
        /*04dc*/ 	.byte	0x04, 0x1c
        /*04de*/ 	.short	(.L_39 - .L_38)


	//   ....[0]....
.L_38:
        /*04e0*/ 	.word	0x00001290


	//   ....[1]....
        /*04e4*/ 	.word	0x000012f0


	//   ....[2]....
        /*04e8*/ 	.word	0x000088b0


	//   ....[3]....
        /*04ec*/ 	.word	0x000088e0


	//   ....[4]....
        /*04f0*/ 	.word	0x00009c80


	//----- nvinfo : EIATTR_MAX_THREADS
	.align		4
.L_39:
        /*04f4*/ 	.byte	0x04, 0x05
        /*04f6*/ 	.short	(.L_41 - .L_40)
.L_40:
        /*04f8*/ 	.word	0x00000180
        /*04fc*/ 	.word	0x00000001
        /*0500*/ 	.word	0x00000001


	//----- nvinfo : EIATTR_CRS_STACK_SIZE
	.align		4
.L_41:
        /*0504*/ 	.byte	0x04, 0x1e
        /*0506*/ 	.short	(.L_43 - .L_42)
.L_42:
        /*0508*/ 	.word	0x00000000


	//----- nvinfo : EIATTR_CBANK_PARAM_SIZE
	.align		4
.L_43:
        /*050c*/ 	.byte	0x03, 0x19
        /*050e*/ 	.short	0x0470


	//----- nvinfo : EIATTR_PARAM_CBANK
	.align		4
        /*0510*/ 	.byte	0x04, 0x0a
        /*0512*/ 	.short	(.L_45 - .L_44)
	.align		4
.L_44:
        /*0514*/ 	.word	index@(.nv.constant0._ZN7cutlass13device_kernelINS_4gemm6kernel13GemmUniversalIN4cute5tupleIJiiiiEEENS1_10collective13CollectiveMmaINS1_34MainloopSm90TmaGmmaWarpSpecializedILi11ENS5_IJNS4_1CILi1EEESB_SB_EEENS1_32KernelTmaWarpSpecializedPingpongEEENS5_IJNSA_ILi64EEENSA_ILi256EEESF_EEEaNS5_IJlSB_lEEEaSI_NS4_8TiledMMAINS4_8MMA_AtomIJNS4_4SM904GMMA27MMA_64x256x32_S32S8S8_SS_TNEEEENS4_6LayoutISC_NS5_IJNSA_ILi0EEESQ_SQ_EEEEENS5_IJNS4_10UnderscoreEST_ST_EEEEENS4_13SM90_TMA_LOADENS4_14ComposedLayoutINS4_7SwizzleILi2ELi4ELi3EEENS4_18smem_ptr_flag_bitsILi8EEENSP_INS5_IJNSA_ILi8EEESF_EEENS5_IJSF_SB_EEEEEEEvNS4_8identityESW_S16_vS17_EENS_8epilogue10collective6detail29Sm90TmaWarpSpecializedAdapterINS1A_15DefaultEpilogueIaSI_SI_NS19_6thread17LinearCombinationIaLi1EiiLNS1E_9ScaleType4KindE0ELNS_15FloatRoundStyleE2EaEENS1_15EpilogueDefaultEEEEEvvEEEEvNT_6ParamsE)
        /*0518*/ 	.short	0x0210
        /*051a*/ 	.short	0x0470


	//----- nvinfo : EIATTR_SW_WAR
	.align		4
.L_45:
        /*051c*/ 	.byte	0x04, 0x36
        /*051e*/ 	.short	(.L_47 - .L_46)
.L_46:
        /*0520*/ 	.word	0x00000008
.L_47:


//--------------------- .nv.callgraph             --------------------------
	.section	.nv.callgraph,"",@"SHT_CUDA_CALLGRAPH"
	.align	4
	.sectionentsize	8
	.align		4
        /*0000*/ 	.word	0x00000000
	.align		4
        /*0004*/ 	.word	0xffffffff
	.align		4
        /*0008*/ 	.word	index@(_ZN7cutlass13device_kernelINS_4gemm6kernel13GemmUniversalIN4cute5tupleIJiiiiEEENS1_10collective13CollectiveMmaINS1_34MainloopSm90TmaGmmaWarpSpecializedILi11ENS5_IJNS4_1CILi1EEESB_SB_EEENS1_32KernelTmaWarpSpecializedPingpongEEENS5_IJNSA_ILi64EEENSA_ILi256EEESF_EEEaNS5_IJlSB_lEEEaSI_NS4_8TiledMMAINS4_8MMA_AtomIJNS4_4SM904GMMA27MMA_64x256x32_S32S8S8_SS_TNEEEENS4_6LayoutISC_NS5_IJNSA_ILi0EEESQ_SQ_EEEEENS5_IJNS4_10UnderscoreEST_ST_EEEEENS4_13SM90_TMA_LOADENS4_14ComposedLayoutINS4_7SwizzleILi2ELi4ELi3EEENS4_18smem_ptr_flag_bitsILi8EEENSP_INS5_IJNSA_ILi8EEESF_EEENS5_IJSF_SB_EEEEEEEvNS4_8identityESW_S16_vS17_EENS_8epilogue10collective6detail29Sm90TmaWarpSpecializedAdapterINS1A_15DefaultEpilogueIaSI_SI_NS19_6thread17LinearCombinationIaLi1EiiLNS1E_9ScaleType4KindE0ELNS_15FloatRoundStyleE2EaEENS1_15EpilogueDefaultEEEEEvvEEEEvNT_6ParamsE)
	.align		4
        /*000c*/ 	.word	index@(__assertfail)
	.align		4
        /*0010*/ 	.word	0x00000000
	.align		4
        /*0014*/ 	.word	0xfffffffe
	.align		4
        /*0018*/ 	.word	0x00000000
	.align		4
        /*001c*/ 	.word	0xfffffffd
	.align		4
        /*0020*/ 	.word	0x00000000
	.align		4
        /*0024*/ 	.word	0xfffffffc


//--------------------- .nv.constant4             --------------------------
	.section	.nv.constant4,"a",@progbits
	.align	8
	.align		8
.nv.constant4:
        /*0000*/ 	.dword	__assertfail
	.align		8
        /*0008*/ 	.dword	__unnamed_1
	.align		8
        /*0010*/ 	.dword	_ZN39_INTERNAL_ed973328_4_k_cu_d8e86249_83674cuda3std3__45__cpo5beginE
	.align		8
        /*0018*/ 	.dword	_ZN39_INTERNAL_ed973328_4_k_cu_d8e86249_83674cuda3std3__45__cpo3endE
	.align		8
        /*0020*/ 	.dword	_ZN39_INTERNAL_ed973328_4_k_cu_d8e86249_83674cuda3std3__45__cpo6cbeginE
	.align		8
        /*0028*/ 	.dword	_ZN39_INTERNAL_ed973328_4_k_cu_d8e86249_83674cuda3std3__45__cpo4cendE
	.align		8
        /*0030*/ 	.dword	_ZN39_INTERNAL_ed973328_4_k_cu_d8e86249_83674cuda3std3__441_GLOBAL__N__ed973328_4_k_cu_d8e86249_83676ignoreE
	.align		8
        /*0038*/ 	.dword	_ZN39_INTERNAL_ed973328_4_k_cu_d8e86249_83674cuda3std3__419piecewise_constructE
	.align		8
        /*0040*/ 	.dword	_ZN39_INTERNAL_ed973328_4_k_cu_d8e86249_83674cuda3std3__48in_placeE
	.align		8
        /*0048*/ 	.dword	_ZN39_INTERNAL_ed973328_4_k_cu_d8e86249_83674cuda3std6ranges3__45__cpo4swapE
	.align		8
        /*0050*/ 	.dword	_ZN39_INTERNAL_ed973328_4_k_cu_d8e86249_83674cuda3std6ranges3__45__cpo9iter_moveE
	.align		8
        /*0058*/ 	.dword	_ZN39_INTERNAL_ed973328_4_k_cu_d8e86249_83674cute7productE
	.align		8
        /*0060*/ 	.dword	_ZN39_INTERNAL_ed973328_4_k_cu_d8e86249_83674cute1_E
	.align		8
        /*0068*/ 	.dword	$str$22
	.align		8
        /*0070*/ 	.dword	$str$23


//--------------------- .text._ZN7cutlass13device_kernelINS_4gemm6kernel13GemmUniversalIN4cute5tupleIJiiiiEEENS1_10collective13CollectiveMmaINS1_34MainloopSm90TmaGmmaWarpSpecializedILi11ENS5_IJNS4_1CILi1EEESB_SB_EEENS1_32KernelTmaWarpSpecializedPingpongEEENS5_IJNSA_ILi64EEENSA_ILi256EEESF_EEEaNS5_IJlSB_lEEEaSI_NS4_8TiledMMAINS4_8MMA_AtomIJNS4_4SM904GMMA27MMA_64x256x32_S32S8S8_SS_TNEEEENS4_6LayoutISC_NS5_IJNSA_ILi0EEESQ_SQ_EEEEENS5_IJNS4_10UnderscoreEST_ST_EEEEENS4_13SM90_TMA_LOADENS4_14ComposedLayoutINS4_7SwizzleILi2ELi4ELi3EEENS4_18smem_ptr_flag_bitsILi8EEENSP_INS5_IJNSA_ILi8EEESF_EEENS5_IJSF_SB_EEEEEEEvNS4_8identityESW_S16_vS17_EENS_8epilogue10collective6detail29Sm90TmaWarpSpecializedAdapterINS1A_15DefaultEpilogueIaSI_SI_NS19_6thread17LinearCombinationIaLi1EiiLNS1E_9ScaleType4KindE0ELNS_15FloatRoundStyleE2EaEENS1_15EpilogueDefaultEEEEEvvEEEEvNT_6ParamsE --------------------------
	.section	.text._ZN7cutlass13device_kernelINS_4gemm6kernel13GemmUniversalIN4cute5tupleIJiiiiEEENS1_10collective13CollectiveMmaINS1_34MainloopSm90TmaGmmaWarpSpecializedILi11ENS5_IJNS4_1CILi1EEESB_SB_EEENS1_32KernelTmaWarpSpecializedPingpongEEENS5_IJNSA_ILi64EEENSA_ILi256EEESF_EEEaNS5_IJlSB_lEEEaSI_NS4_8TiledMMAINS4_8MMA_AtomIJNS4_4SM904GMMA27MMA_64x256x32_S32S8S8_SS_TNEEEENS4_6LayoutISC_NS5_IJNSA_ILi0EEESQ_SQ_EEEEENS5_IJNS4_10UnderscoreEST_ST_EEEEENS4_13SM90_TMA_LOADENS4_14ComposedLayoutINS4_7SwizzleILi2ELi4ELi3EEENS4_18smem_ptr_flag_bitsILi8EEENSP_INS5_IJNSA_ILi8EEESF_EEENS5_IJSF_SB_EEEEEEEvNS4_8identityESW_S16_vS17_EENS_8epilogue10collective6detail29Sm90TmaWarpSpecializedAdapterINS1A_15DefaultEpilogueIaSI_SI_NS19_6thread17LinearCombinationIaLi1EiiLNS1E_9ScaleType4KindE0ELNS_15FloatRoundStyleE2EaEENS1_15EpilogueDefaultEEEEEvvEEEEvNT_6ParamsE,"ax",@progbits
	.align	128
.text._ZN7cutlass13device_kernelINS_4gemm6kernel13GemmUniversalIN4cute5tupleIJiiiiEEENS1_10collective13CollectiveMmaINS1_34MainloopSm90TmaGmmaWarpSpecializedILi11ENS5_IJNS4_1CILi1EEESB_SB_EEENS1_32KernelTmaWarpSpecializedPingpongEEENS5_IJNSA_ILi64EEENSA_ILi256EEESF_EEEaNS5_IJlSB_lEEEaSI_NS4_8TiledMMAINS4_8MMA_AtomIJNS4_4SM904GMMA27MMA_64x256x32_S32S8S8_SS_TNEEEENS4_6LayoutISC_NS5_IJNSA_ILi0EEESQ_SQ_EEEEENS5_IJNS4_10UnderscoreEST_ST_EEEEENS4_13SM90_TMA_LOADENS4_14ComposedLayoutINS4_7SwizzleILi2ELi4ELi3EEENS4_18smem_ptr_flag_bitsILi8EEENSP_INS5_IJNSA_ILi8EEESF_EEENS5_IJSF_SB_EEEEEEEvNS4_8identityESW_S16_vS17_EENS_8epilogue10collective6detail29Sm90TmaWarpSpecializedAdapterINS1A_15DefaultEpilogueIaSI_SI_NS19_6thread17LinearCombinationIaLi1EiiLNS1E_9ScaleType4KindE0ELNS_15FloatRoundStyleE2EaEENS1_15EpilogueDefaultEEEEEvvEEEEvNT_6ParamsE:
        .type           _ZN7cutlass13device_kernelINS_4gemm6kernel13GemmUniversalIN4cute5tupleIJiiiiEEENS1_10collective13CollectiveMmaINS1_34MainloopSm90TmaGmmaWarpSpecializedILi11ENS5_IJNS4_1CILi1EEESB_SB_EEENS1_32KernelTmaWarpSpecializedPingpongEEENS5_IJNSA_ILi64EEENSA_ILi256EEESF_EEEaNS5_IJlSB_lEEEaSI_NS4_8TiledMMAINS4_8MMA_AtomIJNS4_4SM904GMMA27MMA_64x256x32_S32S8S8_SS_TNEEEENS4_6LayoutISC_NS5_IJNSA_ILi0EEESQ_SQ_EEEEENS5_IJNS4_10UnderscoreEST_ST_EEEEENS4_13SM90_TMA_LOADENS4_14ComposedLayoutINS4_7SwizzleILi2ELi4ELi3EEENS4_18smem_ptr_flag_bitsILi8EEENSP_INS5_IJNSA_ILi8EEESF_EEENS5_IJSF_SB_EEEEEEEvNS4_8identityESW_S16_vS17_EENS_8epilogue10collective6detail29Sm90TmaWarpSpecializedAdapterINS1A_15DefaultEpilogueIaSI_SI_NS19_6thread17LinearCombinationIaLi1EiiLNS1E_9ScaleType4KindE0ELNS_15FloatRoundStyleE2EaEENS1_15EpilogueDefaultEEEEEvvEEEEvNT_6ParamsE,@function
        .size           _ZN7cutlass13device_kernelINS_4gemm6kernel13GemmUniversalIN4cute5tupleIJiiiiEEENS1_10collective13CollectiveMmaINS1_34MainloopSm90TmaGmmaWarpSpecializedILi11ENS5_IJNS4_1CILi1EEESB_SB_EEENS1_32KernelTmaWarpSpecializedPingpongEEENS5_IJNSA_ILi64EEENSA_ILi256EEESF_EEEaNS5_IJlSB_lEEEaSI_NS4_8TiledMMAINS4_8MMA_AtomIJNS4_4SM904GMMA27MMA_64x256x32_S32S8S8_SS_TNEEEENS4_6LayoutISC_NS5_IJNSA_ILi0EEESQ_SQ_EEEEENS5_IJNS4_10UnderscoreEST_ST_EEEEENS4_13SM90_TMA_LOADENS4_14ComposedLayoutINS4_7SwizzleILi2ELi4ELi3EEENS4_18smem_ptr_flag_bitsILi8EEENSP_INS5_IJNSA_ILi8EEESF_EEENS5_IJSF_SB_EEEEEEEvNS4_8identityESW_S16_vS17_EENS_8epilogue10collective6detail29Sm90TmaWarpSpecializedAdapterINS1A_15DefaultEpilogueIaSI_SI_NS19_6thread17LinearCombinationIaLi1EiiLNS1E_9ScaleType4KindE0ELNS_15FloatRoundStyleE2EaEENS1_15EpilogueDefaultEEEEEvvEEEEvNT_6ParamsE,(.L_x_344 - _ZN7cutlass13device_kernelINS_4gemm6kernel13GemmUniversalIN4cute5tupleIJiiiiEEENS1_10collective13CollectiveMmaINS1_34MainloopSm90TmaGmmaWarpSpecializedILi11ENS5_IJNS4_1CILi1EEESB_SB_EEENS1_32KernelTmaWarpSpecializedPingpongEEENS5_IJNSA_ILi64EEENSA_ILi256EEESF_EEEaNS5_IJlSB_lEEEaSI_NS4_8TiledMMAINS4_8MMA_AtomIJNS4_4SM904GMMA27MMA_64x256x32_S32S8S8_SS_TNEEEENS4_6LayoutISC_NS5_IJNSA_ILi0EEESQ_SQ_EEEEENS5_IJNS4_10UnderscoreEST_ST_EEEEENS4_13SM90_TMA_LOADENS4_14ComposedLayoutINS4_7SwizzleILi2ELi4ELi3EEENS4_18smem_ptr_flag_bitsILi8EEENSP_INS5_IJNSA_ILi8EEESF_EEENS5_IJSF_SB_EEEEEEEvNS4_8identityESW_S16_vS17_EENS_8epilogue10collective6detail29Sm90TmaWarpSpecializedAdapterINS1A_15DefaultEpilogueIaSI_SI_NS19_6thread17LinearCombinationIaLi1EiiLNS1E_9ScaleType4KindE0ELNS_15FloatRoundStyleE2EaEENS1_15EpilogueDefaultEEEEEvvEEEEvNT_6ParamsE)
        .other          _ZN7cutlass13device_kernelINS_4gemm6kernel13GemmUniversalIN4cute5tupleIJiiiiEEENS1_10collective13CollectiveMmaINS1_34MainloopSm90TmaGmmaWarpSpecializedILi11ENS5_IJNS4_1CILi1EEESB_SB_EEENS1_32KernelTmaWarpSpecializedPingpongEEENS5_IJNSA_ILi64EEENSA_ILi256EEESF_EEEaNS5_IJlSB_lEEEaSI_NS4_8TiledMMAINS4_8MMA_AtomIJNS4_4SM904GMMA27MMA_64x256x32_S32S8S8_SS_TNEEEENS4_6LayoutISC_NS5_IJNSA_ILi0EEESQ_SQ_EEEEENS5_IJNS4_10UnderscoreEST_ST_EEEEENS4_13SM90_TMA_LOADENS4_14ComposedLayoutINS4_7SwizzleILi2ELi4ELi3EEENS4_18smem_ptr_flag_bitsILi8EEENSP_INS5_IJNSA_ILi8EEESF_EEENS5_IJSF_SB_EEEEEEEvNS4_8identityESW_S16_vS17_EENS_8epilogue10collective6detail29Sm90TmaWarpSpecializedAdapterINS1A_15DefaultEpilogueIaSI_SI_NS19_6thread17LinearCombinationIaLi1EiiLNS1E_9ScaleType4KindE0ELNS_15FloatRoundStyleE2EaEENS1_15EpilogueDefaultEEEEEvvEEEEvNT_6ParamsE,@"STO_CUDA_ENTRY STV_DEFAULT"
_ZN7cutlass13device_kernelINS_4gemm6kernel13GemmUniversalIN4cute5tupleIJiiiiEEENS1_10collective13CollectiveMmaINS1_34MainloopSm90TmaGmmaWarpSpecializedILi11ENS5_IJNS4_1CILi1EEESB_SB_EEENS1_32KernelTmaWarpSpecializedPingpongEEENS5_IJNSA_ILi64EEENSA_ILi256EEESF_EEEaNS5_IJlSB_lEEEaSI_NS4_8TiledMMAINS4_8MMA_AtomIJNS4_4SM904GMMA27MMA_64x256x32_S32S8S8_SS_TNEEEENS4_6LayoutISC_NS5_IJNSA_ILi0EEESQ_SQ_EEEEENS5_IJNS4_10UnderscoreEST_ST_EEEEENS4_13SM90_TMA_LOADENS4_14ComposedLayoutINS4_7SwizzleILi2ELi4ELi3EEENS4_18smem_ptr_flag_bitsILi8EEENSP_INS5_IJNSA_ILi8EEESF_EEENS5_IJSF_SB_EEEEEEEvNS4_8identityESW_S16_vS17_EENS_8epilogue10collective6detail29Sm90TmaWarpSpecializedAdapterINS1A_15DefaultEpilogueIaSI_SI_NS19_6thread17LinearCombinationIaLi1EiiLNS1E_9ScaleType4KindE0ELNS_15FloatRoundStyleE2EaEENS1_15EpilogueDefaultEEEEEvvEEEEvNT_6ParamsE:
[----:B------:R-:W0:Y:S02]  /*0000*/  LDC R1, c[0x0][0x28] ;  /* 0x00000a00ff017b82 */ /* 0x000e240000000800 */
[----:B0-----:R-:W-:Y:S01]  /*0010*/  VIADD R1, R1, 0xfffffff8 ;  /* 0xfffffff801017836 */ /* 0x001fe20000000000 */
[----:B------:R-:W0:Y:S01]  /*0020*/  S2R R4, SR_TID.X ;  /* 0x0000000000047919 */ /* 0x000e220000002100 */
[----:B------:R-:W-:Y:S01]  /*0030*/  ELECT P0, URZ, PT ;  /* 0x00000000003f782f */ /* 0x000fe20003800000 */
[----:B------:R-:W-:Y:S01]  /*0040*/  BSSY B0, `(.L_x_0) ;  /* 0x000000f000007945 */ /* 0x000fe20003800000 */
[--C-:B0-----:R-:W-:Y:S02]  /*0050*/  SHF.R.U32.HI R0, RZ, 0x5, R4.reuse ;  /* 0x00000005ff007819 */ /* 0x101fe40000011604 */
[----:B------:R-:W-:-:S03]  /*0060*/  SHF.R.U32.HI R5, RZ, 0x7, R4 ;  /* 0x00000007ff057819 */ /* 0x000fc60000011604 */
[----:B------:R-:W0:Y:S04]  /*0070*/  SHFL.IDX PT, R2, R0, RZ, 0x1f ;  /* 0x00001fff00027589 */ /* 0x000e2800000e0000 */
[----:B------:R1:W2:Y:S01]  /*0080*/  SHFL.IDX PT, R8, R5, RZ, 0x1f ;  /* 0x00001fff05087589 */ /* 0x0002a200000e0000 */
[----:B0-----:R-:W-:-:S13]  /*0090*/  ISETP.NE.OR P0, PT, R2, RZ, !P0 ;  /* 0x000000ff0200720c */ /* 0x001fda0004705670 */
[----:B-12---:R-:W-:Y:S05]  /*00a0*/  @P0 BRA `(.L_x_1) ;  /* 0x0000000000200947 */ /* 0x006fea0003800000 */
[----:B------:R-:W-:Y:S02]  /*00b0*/  ULDC.64 UR4, c[0x0][0x198] ;  /* 0x0000660000047ab9 */ /* 0x000fe40000000a00 */
[----:B------:R-:W-:Y:S02]  /*00c0*/  UIADD3 UR6, UP0, UR4, 0xf0, URZ ;  /* 0x000000f004067890 */ /* 0x000fe4000ff1e03f */
[----:B------:R-:W-:Y:S02]  /*00d0*/  UIADD3 UR4, UP1, UR4, 0x1f0, URZ ;  /* 0x000001f004047890 */ /* 0x000fe4000ff3e03f */
[----:B------:R-:W-:Y:S02]  /*00e0*/  UIADD3.X UR7, URZ, UR5, URZ, UP0, !UPT ;  /* 0x000000053f077290 */ /* 0x000fe400087fe43f */
[----:B------:R-:W-:-:S07]  /*00f0*/  UIADD3.X UR5, URZ, UR5, URZ, UP1, !UPT ;  /* 0x000000053f057290 */ /* 0x000fce0008ffe43f */
[----:B------:R0:W-:Y:S02]  /*0100*/  UTMACCTL.PF [UR6] ;  /* 0x00000000060079b9 */ /* 0x0001e40008040000 */
[----:B------:R0:W-:Y:S02]  /*0110*/  UTMACCTL.PF [UR4] ;  /* 0x00000000040079b9 */ /* 0x0001e40008040000 */
[----:B0-----:R-:W-:Y:S01]  /*0120*/  NOP ;  /* 0x0000000000007918 */ /* 0x001fe20000000000 */
.L_x_1:
[----:B------:R-:W-:Y:S05]  /*0130*/  BSYNC B0 ;  /* 0x0000000000007941 */ /* 0x000fea0003800000 */
.L_x_0:
[----:B------:R-:W0:Y:S02]  /*0140*/  SHFL.IDX PT, R3, R0, RZ, 0x1f ;  /* 0x00001fff00037589 */ /* 0x000e2400000e0000 */
[----:B0-----:R-:W-:-:S13]  /*0150*/  ISETP.NE.AND P0, PT, R3, RZ, PT ;  /* 0x000000ff0300720c */ /* 0x001fda0003f05270 */
[----:B------:R-:W-:Y:S05]  /*0160*/  @P0 BRA `(.L_x_2) ;  /* 0x00000000009c0947 */ /* 0x000fea0003800000 */
[----:B------:R-:W-:Y:S01]  /*0170*/  ELECT P0, URZ, PT ;  /* 0x00000000003f782f */ /* 0x000fe20003800000 */
[----:B------:R-:W-:-:S12]  /*0180*/  BSSY B0, `(.L_x_2) ;  /* 0x0000025000007945 */ /* 0x000fd80003800000 */
[----:B------:R-:W-:Y:S05]  /*0190*/  @!P0 BRA `(.L_x_3) ;  /* 0x00000000008c8947 */ /* 0x000fea0003800000 */
[----:B------:R-:W0:Y:S01]  /*01a0*/  S2UR UR8, SR_CgaCtaId ;  /* 0x00000000000879c3 */ /* 0x000e220000008800 */
[----:B------:R-:W-:Y:S01]  /*01b0*/  UMOV UR4, 0x400 ;  /* 0x0000040000047882 */ /* 0x000fe20000000000 */
[----:B------:R-:W-:Y:S01]  /*01c0*/  UMOV UR5, 0x1 ;  /* 0x0000000100057882 */ /* 0x000fe20000000000 */
[----:B------:R-:W-:Y:S02]  /*01d0*/  UMOV UR6, 0x80 ;  /* 0x0000008000067882 */ /* 0x000fe40000000000 */
[----:B------:R-:W-:-:S04]  /*01e0*/  UIADD3 UR6, -UR6, 0x100000, URZ ;  /* 0x0010000006067890 */ /* 0x000fc8000fffe13f */
[----:B------:R-:W-:Y:S02]  /*01f0*/  USHF.L.U32 UR7, UR6, 0xb, URZ ;  /* 0x0000000b06077899 */ /* 0x000fe4000800063f */
[----:B------:R-:W-:Y:S02]  /*0200*/  USHF.L.U32 UR6, UR6, 0x1, URZ ;  /* 0x0000000106067899 */ /* 0x000fe4000800063f */
[----:B0-----:R-:W-:Y:S02]  /*0210*/  ULEA UR8, UR8, UR4, 0x18 ;  /* 0x0000000408087291 */ /* 0x001fe4000f8ec03f */
[----:B------:R-:W-:-:S04]  /*0220*/  UIADD3 UR4, -UR5, 0x100000, URZ ;  /* 0x0010000005047890 */ /* 0x000fc8000fffe13f */
[----:B------:R-:W-:Y:S02]  /*0230*/  USHF.L.U32 UR5, UR4, 0xb, URZ ;  /* 0x0000000b04057899 */ /* 0x000fe4000800063f */
[----:B------:R-:W-:Y:S01]  /*0240*/  USHF.L.U32 UR4, UR4, 0x1, URZ ;  /* 0x0000000104047899 */ /* 0x000fe2000800063f */
[----:B------:R-:W0:Y:S11]  /*0250*/  FENCE.VIEW.ASYNC.S ;  /* 0x00000000000073c6 */ /* 0x000e360000000000 */
[----:B0-----:R0:W1:Y:S01]  /*0260*/  SYNCS.EXCH.64 URZ, [UR8], UR4 ;  /* 0x00000004083f75b2 */ /* 0x0010620008000100 */
[----:B------:R0:W2:Y:S01]  /*0270*/  SYNCS.EXCH.64 URZ, [UR8+0x58], UR6 ;  /* 0x00005806083f75b2 */ /* 0x0000a20008000100 */
[----:B------:R0:W3:Y:S01]  /*0280*/  SYNCS.EXCH.64 URZ, [UR8+0x8], UR4 ;  /* 0x00000804083f75b2 */ /* 0x0000e20008000100 */
[----:B------:R0:W4:Y:S01]  /*0290*/  SYNCS.EXCH.64 URZ, [UR8+0x60], UR6 ;  /* 0x00006006083f75b2 */ /* 0x0001220008000100 */
[----:B------:R0:W0:Y:S01]  /*02a0*/  SYNCS.EXCH.64 URZ, [UR8+0x10], UR4 ;  /* 0x00001004083f75b2 */ /* 0x0000220008000100 */
        /* <DEDUP_REMOVED lines=17> */
[----:B------:R-:W-:Y:S01]  /*03c0*/  NOP ;  /* 0x0000000000007918 */ /* 0x000fe20000000000 */
.L_x_3:
[----:B0-----:R-:W-:Y:S05]  /*03d0*/  BSYNC B0 ;  /* 0x0000000000007941 */ /* 0x001fea0003800000 */
.L_x_2:
[----:B------:R-:W0:Y:S01]  /*03e0*/  SHFL.IDX PT, R6, R0, RZ, 0x1f ;  /* 0x00001fff00067589 */ /* 0x000e2200000e0000 */
[----:B------:R-:W-:Y:S01]  /*03f0*/  ELECT P0, URZ, PT ;  /* 0x00000000003f782f */ /* 0x000fe20003800000 */
[----:B------:R-:W-:Y:S01]  /*0400*/  NOP ;  /* 0x0000000000007918 */ /* 0x000fe20000000000 */
[----:B------:R-:W-:Y:S01]  /*0410*/  ELECT P1, URZ, PT ;  /* 0x00000000003f782f */ /* 0x000fe20003820000 */
[----:B------:R-:W5:Y:S01]  /*0420*/  SHFL.IDX PT, R3, R0, RZ, 0x1f ;  /* 0x00001fff00037589 */ /* 0x000f6200000e0000 */
[----:B------:R-:W-:Y:S01]  /*0430*/  UMOV UR4, 0x20 ;  /* 0x0000002000047882 */ /* 0x000fe20000000000 */
[----:B------:R-:W-:Y:S01]  /*0440*/  UMOV UR11, 0x80 ;  /* 0x00000080000b7882 */ /* 0x000fe20000000000 */
[----:B------:R-:W-:Y:S01]  /*0450*/  NOP ;  /* 0x0000000000007918 */ /* 0x000fe20000000000 */
[C---:B------:R-:W-:Y:S01]  /*0460*/  VIADD R33, R8.reuse, 0xffffffff ;  /* 0xffffffff08217836 */ /* 0x040fe20000000000 */
[----:B------:R-:W1:Y:S01]  /*0470*/  SHFL.IDX PT, R5, R5, RZ, 0x1f ;  /* 0x00001fff05057589 */ /* 0x000e6200000e0000 */
[----:B------:R-:W-:Y:S01]  /*0480*/  ULDC.64 UR36, c[0x0][0x208] ;  /* 0x0000820000247ab9 */ /* 0x000fe20000000a00 */
[----:B------:R-:W-:-:S02]  /*0490*/  ISETP.NE.AND P2, PT, R8, RZ, PT ;  /* 0x000000ff0800720c */ /* 0x000fc40003f45270 */
[----:B------:R-:W-:Y:S02]  /*04a0*/  ISETP.GE.U32.AND P3, PT, R33, 0x2, PT ;  /* 0x000000022100780c */ /* 0x000fe40003f66070 */
[----:B0-----:R-:W-:Y:S02]  /*04b0*/  ISETP.NE.OR P0, PT, R6, RZ, !P0 ;  /* 0x000000ff0600720c */ /* 0x001fe40004705670 */
[----:B-----5:R-:W-:Y:S02]  /*04c0*/  ISETP.NE.OR P1, PT, R3, RZ, !P1 ;  /* 0x000000ff0300720c */ /* 0x020fe40004f25670 */
[----:B------:R-:W-:-:S04]  /*04d0*/  SHF.R.S32.HI R3, RZ, 0x1f, R2 ;  /* 0x0000001fff037819 */ /* 0x000fc80000011402 */
[----:B------:R-:W-:-:S05]  /*04e0*/  LEA.HI R3, R3, R2, RZ, 0x2 ;  /* 0x0000000203037211 */ /* 0x000fca00078f10ff */
[----:B------:R-:W-:Y:S01]  /*04f0*/  VOTEU.ALL UP0, P0 ;  /* 0x00000000003f7886 */ /* 0x000fe20000000000 */
[----:B------:R-:W-:Y:S01]  /*0500*/  LOP3.LUT R3, R3, 0xfffffffc, RZ, 0xc0, !PT ;  /* 0xfffffffc03037812 */ /* 0x000fe200078ec0ff */
[----:B------:R-:W-:-:S03]  /*0510*/  VOTEU.ALL UP1, P1 ;  /* 0x00000000003f7886 */ /* 0x000fc60000820000 */
[----:B------:R-:W0:Y:S01]  /*0520*/  @!UP0 S2UR UR7, SR_CgaCtaId ;  /* 0x00000000000789c3 */ /* 0x000e220000008800 */
[----:B------:R-:W-:Y:S01]  /*0530*/  @!UP0 UMOV UR6, 0x400 ;  /* 0x0000040000068882 */ /* 0x000fe20000000000 */
[----:B------:R-:W-:-:S04]  /*0540*/  @!UP0 UIADD3 UR4, -UR4, 0x100000, URZ ;  /* 0x0010000004048890 */ /* 0x000fc8000fffe13f */
[----:B------:R-:W-:Y:S02]  /*0550*/  @!UP0 USHF.L.U32 UR5, UR4, 0xb, URZ ;  /* 0x0000000b04058899 */ /* 0x000fe4000800063f */
[----:B------:R-:W-:Y:S01]  /*0560*/  @!UP0 USHF.L.U32 UR4, UR4, 0x1, URZ ;  /* 0x0000000104048899 */ /* 0x000fe2000800063f */
[----:B------:R-:W-:Y:S01]  /*0570*/  IMAD.IADD R0, R2, 0x1, -R3 ;  /* 0x0000000102007824 */ /* 0x000fe200078e0a03 */
[----:B------:R-:W-:Y:S01]  /*0580*/  @!UP1 UMOV UR9, 0x400 ;  /* 0x0000040000099882 */ /* 0x000fe20000000000 */
[----:B------:R-:W-:Y:S01]  /*0590*/  VOTEU.ALL UP2, P1 ;  /* 0x00000000003f7886 */ /* 0x000fe20000840000 */
[----:B------:R-:W-:Y:S01]  /*05a0*/  VOTEU.ALL UP3, P1 ;  /* 0x00000000003f7886 */ /* 0x000fe20000860000 */
[----:B------:R-:W-:Y:S01]  /*05b0*/  VOTEU.ALL UP4, P1 ;  /* 0x00000000003f7886 */ /* 0x000fe20000880000 */
[----:B------:R-:W5:Y:S01]  /*05c0*/  @!UP1 S2UR UR10, SR_CgaCtaId ;  /* 0x00000000000a99c3 */ /* 0x000f620000008800 */
[----:B------:R-:W-:Y:S01]  /*05d0*/  VOTEU.ALL UP5, P1 ;  /* 0x00000000003f7886 */ /* 0x000fe200008a0000 */
[----:B------:R-:W-:-:S04]  /*05e0*/  SHF.R.S32.HI R3, RZ, 0x1f, R4 ;  /* 0x0000001fff037819 */ /* 0x000fc80000011404 */
[----:B------:R-:W-:-:S04]  /*05f0*/  LEA.HI R3, R3, R4, RZ, 0x7 ;  /* 0x0000000403037211 */ /* 0x000fc800078f38ff */
[----:B------:R-:W-:-:S05]  /*0600*/  LOP3.LUT R3, R3, 0xffffff80, RZ, 0xc0, !PT ;  /* 0xffffff8003037812 */ /* 0x000fca00078ec0ff */
[----:B------:R-:W-:Y:S01]  /*0610*/  IMAD.IADD R3, R4, 0x1, -R3 ;  /* 0x0000000104037824 */ /* 0x000fe200078e0a03 */
[----:B0-----:R-:W-:Y:S02]  /*0620*/  @!UP0 ULEA UR8, UR7, UR6, 0x18 ;  /* 0x0000000607088291 */ /* 0x001fe4000f8ec03f */
[----:B------:R-:W-:-:S04]  /*0630*/  @!UP1 UIADD3 UR6, -UR11, 0x100000, URZ ;  /* 0x001000000b069890 */ /* 0x000fc8000fffe13f */
[----:B------:R-:W-:Y:S02]  /*0640*/  @!UP1 USHF.L.U32 UR7, UR6, 0xb, URZ ;  /* 0x0000000b06079899 */ /* 0x000fe4000800063f */
[----:B------:R-:W-:Y:S01]  /*0650*/  @!UP1 USHF.L.U32 UR6, UR6, 0x1, URZ ;  /* 0x0000000106069899 */ /* 0x000fe2000800063f */
[----:B------:R-:W-:Y:S01]  /*0660*/  VOTEU.ALL UP0, P0 ;  /* 0x00000000003f7886 */ /* 0x000fe20000000000 */
[----:B-----5:R-:W-:Y:S01]  /*0670*/  @!UP1 ULEA UR9, UR10, UR9, 0x18 ;  /* 0x000000090a099291 */ /* 0x020fe2000f8ec03f */
[----:B------:R-:W-:Y:S02]  /*0680*/  VOTEU.ALL UP1, P0 ;  /* 0x00000000003f7886 */ /* 0x000fe40000020000 */
[----:B------:R-:W-:Y:S01]  /*0690*/  ULDC.64 UR10, c[0x0][0x598] ;  /* 0x00016600000a7ab9 */ /* 0x000fe20000000a00 */
[----:B------:R-:W-:Y:S01]  /*06a0*/  ISETP.NE.AND P0, PT, R0, 0x3, PT ;  /* 0x000000030000780c */ /* 0x000fe20003f05270 */
[----:B------:R-:W0:Y:S02]  /*06b0*/  FENCE.VIEW.ASYNC.S ;  /* 0x00000000000073c6 */ /* 0x000e240000000000 */
[----:B0-----:R0:W1:Y:S01]  /*06c0*/  @!UP0 SYNCS.EXCH.64 URZ, [UR8+0xe0], UR4 ;  /* 0x0000e004083f85b2 */ /* 0x0010620008000100 */
[----:B------:R-:W-:-:S02]  /*06d0*/  ISETP.NE.U32.AND P1, PT, RZ, UR10, PT ;  /* 0x0000000aff007c0c */ /* 0x000fc4000bf25070 */
[----:B------:R-:W-:Y:S02]  /*06e0*/  ISETP.EQ.OR P0, PT, R0, RZ, !P0 ;  /* 0x000000ff0000720c */ /* 0x000fe40004702670 */
[----:B------:R-:W-:Y:S02]  /*06f0*/  ISETP.NE.AND.EX P1, PT, RZ, UR11, PT, P1 ;  /* 0x0000000bff007c0c */ /* 0x000fe4000bf25310 */
[----:B------:R-:W-:-:S04]  /*0700*/  ISETP.EQ.AND P0, PT, R8, RZ, P0 ;  /* 0x000000ff0800720c */ /* 0x000fc80000702270 */
[----:B------:R-:W-:-:S04]  /*0710*/  SEL R16, RZ, 0x1, !P0 ;  /* 0x00000001ff107807 */ /* 0x000fc80004000000 */
[----:B------:R-:W-:Y:S01]  /*0720*/  SEL R16, R16, 0x2, P3 ;  /* 0x0000000210107807 */ /* 0x000fe20001800000 */
[----:B------:R0:W1:Y:S01]  /*0730*/  @!UP1 SYNCS.EXCH.64 URZ, [UR8+0xe8], UR4 ;  /* 0x0000e804083f95b2 */ /* 0x0000620008000100 */
[----:B------:R-:W-:Y:S01]  /*0740*/  NOP ;  /* 0x0000000000007918 */ /* 0x000fe20000000000 */
[----:B------:R0:W1:Y:S01]  /*0750*/  @!UP2 SYNCS.EXCH.64 URZ, [UR9+0xc0], UR6 ;  /* 0x0000c006093fa5b2 */ /* 0x0000620008000100 */
[----:B------:R0:W1:Y:S01]  /*0760*/  @!UP3 SYNCS.EXCH.64 URZ, [UR9+0xc8], UR6 ;  /* 0x0000c806093fb5b2 */ /* 0x0000620008000100 */
[----:B------:R0:W1:Y:S01]  /*0770*/  @!UP4 SYNCS.EXCH.64 URZ, [UR9+0xd0], UR6 ;  /* 0x0000d006093fc5b2 */ /* 0x0000620008000100 */
[----:B------:R0:W1:Y:S01]  /*0780*/  @!UP5 SYNCS.EXCH.64 URZ, [UR9+0xd8], UR6 ;  /* 0x0000d806093fd5b2 */ /* 0x0000620008000100 */
[----:B------:R-:W-:Y:S01]  /*0790*/  NOP ;  /* 0x0000000000007918 */ /* 0x000fe20000000000 */
[----:B-1234-:R-:W-:Y:S06]  /*07a0*/  BAR.SYNC.DEFER_BLOCKING 0x0 ;  /* 0x0000000000007b1d */ /* 0x01efec0000010000 */
[----:B0-----:R-:W-:Y:S05]  /*07b0*/  @!P1 BRA `(.L_x_4) ;  /* 0x00000000001c9947 */ /* 0x001fea0003800000 */
[----:B------:R-:W0:Y:S02]  /*07c0*/  LDC.64 R6, c[0x0][0x598] ;  /* 0x00016600ff067b82 */ /* 0x000e240000000a00 */
[----:B0-----:R-:W2:Y:S02]  /*07d0*/  LDG.E.64 R6, desc[UR36][R6.64] ;  /* 0x0000002406067981 */ /* 0x001ea4000c1e1b00 */
[----:B--2---:R-:W-:-:S04]  /*07e0*/  ISETP.NE.U32.AND P0, PT, R6, RZ, PT ;  /* 0x000000ff0600720c */ /* 0x004fc80003f05070 */
[----:B------:R-:W-:-:S13]  /*07f0*/  ISETP.NE.AND.EX P0, PT, R7, RZ, PT, P0 ;  /* 0x000000ff0700720c */ /* 0x000fda0003f05300 */
[----:B------:R-:W-:Y:S05]  /*0800*/  @!P0 BRA `(.L_x_4) ;  /* 0x0000000000088947 */ /* 0x000fea0003800000 */
[----:B------:R1:W5:Y:S01]  /*0810*/  LD.E R153, desc[UR36][R6.64] ;  /* 0x0000002406997980 */ /* 0x000362000c101900 */
[----:B------:R-:W-:Y:S05]  /*0820*/  BRA `(.L_x_5) ;  /* 0x0000000000247947 */ /* 0x000fea0003800000 */
.L_x_4:
[----:B------:R-:W-:Y:S02]  /*0830*/  ULDC.64 UR4, c[0x0][0x588] ;  /* 0x0001620000047ab9 */ /* 0x000fe40000000a00 */
[----:B------:R-:W-:-:S04]  /*0840*/  ISETP.NE.U32.AND P0, PT, RZ, UR4, PT ;  /* 0x00000004ff007c0c */ /* 0x000fc8000bf05070 */
[----:B------:R-:W-:-:S13]  /*0850*/  ISETP.NE.AND.EX P0, PT, RZ, UR5, PT, P0 ;  /* 0x00000005ff007c0c */ /* 0x000fda000bf05300 */
[----:B------:R-:W-:Y:S05]  /*0860*/  @!P0 BRA `(.L_x_6) ;  /* 0x00000000000c8947 */ /* 0x000fea0003800000 */
[----:B------:R-:W0:Y:S02]  /*0870*/  LDC.64 R6, c[0x0][0x588] ;  /* 0x00016200ff067b82 */ /* 0x000e240000000a00 */
[----:B0-----:R0:W5:Y:S01]  /*0880*/  LDG.E R153, desc[UR36][R6.64] ;  /* 0x0000002406997981 */ /* 0x001162000c1e1900 */
[----:B------:R-:W-:Y:S05]  /*0890*/  BRA `(.L_x_5) ;  /* 0x0000000000087947 */ /* 0x000fea0003800000 */
.L_x_6:
[----:B------:R-:W-:Y:S02]  /*08a0*/  ULDC UR4, c[0x0][0x580] ;  /* 0x0001600000047ab9 */ /* 0x000fe40000000800 */
[----:B------:R-:W-:-:S07]  /*08b0*/  IMAD.U32 R153, RZ, RZ, UR4 ;  /* 0x00000004ff997e24 */ /* 0x000fce000f8e00ff */
.L_x_5:
[----:B------:R-:W-:Y:S02]  /*08c0*/  ULDC.64 UR4, c[0x0][0x5a0] ;  /* 0x0001680000047ab9 */ /* 0x000fe40000000a00 */
[----:B------:R-:W-:-:S04]  /*08d0*/  ISETP.NE.U32.AND P0, PT, RZ, UR4, PT ;  /* 0x00000004ff007c0c */ /* 0x000fc8000bf05070 */
[----:B------:R-:W-:-:S13]  /*08e0*/  ISETP.NE.AND.EX P0, PT, RZ, UR5, PT, P0 ;  /* 0x00000005ff007c0c */ /* 0x000fda000bf05300 */
[----:B------:R-:W-:Y:S05]  /*08f0*/  @!P0 BRA `(.L_x_7) ;  /* 0x00000000001c8947 */ /* 0x000fea0003800000 */
[----:B01----:R-:W0:Y:S02]  /*0900*/  LDC.64 R6, c[0x0][0x5a0] ;  /* 0x00016800ff067b82 */ /* 0x003e240000000a00 */
[----:B0-----:R-:W2:Y:S02]  /*0910*/  LDG.E.64 R6, desc[UR36][R6.64] ;  /* 0x0000002406067981 */ /* 0x001ea4000c1e1b00 */
[----:B--2---:R-:W-:-:S04]  /*0920*/  ISETP.NE.U32.AND P0, PT, R6, RZ, PT ;  /* 0x000000ff0600720c */ /* 0x004fc80003f05070 */
[----:B------:R-:W-:-:S13]  /*0930*/  ISETP.NE.AND.EX P0, PT, R7, RZ, PT, P0 ;  /* 0x000000ff0700720c */ /* 0x000fda0003f05300 */
[----:B------:R-:W-:Y:S05]  /*0940*/  @!P0 BRA `(.L_x_7) ;  /* 0x0000000000088947 */ /* 0x000fea0003800000 */
[----:B------:R3:W5:Y:S01]  /*0950*/  LD.E R152, desc[UR36][R6.64] ;  /* 0x0000002406987980 */ /* 0x000762000c101900 */
[----:B------:R-:W-:Y:S05]  /*0960*/  BRA `(.L_x_8) ;  /* 0x0000000000247947 */ /* 0x000fea0003800000 */
.L_x_7:
[----:B------:R-:W-:Y:S02]  /*0970*/  ULDC.64 UR4, c[0x0][0x590] ;  /* 0x0001640000047ab9 */ /* 0x000fe40000000a00 */
[----:B------:R-:W-:-:S04]  /*0980*/  ISETP.NE.U32.AND P0, PT, RZ, UR4, PT ;  /* 0x00000004ff007c0c */ /* 0x000fc8000bf05070 */
[----:B------:R-:W-:-:S13]  /*0990*/  ISETP.NE.AND.EX P0, PT, RZ, UR5, PT, P0 ;  /* 0x00000005ff007c0c */ /* 0x000fda000bf05300 */
[----:B------:R-:W-:Y:S05]  /*09a0*/  @!P0 BRA `(.L_x_9) ;  /* 0x00000000000c8947 */ /* 0x000fea0003800000 */
[----:B01----:R-:W0:Y:S02]  /*09b0*/  LDC.64 R6, c[0x0][0x590] ;  /* 0x00016400ff067b82 */ /* 0x003e240000000a00 */
[----:B0-----:R2:W5:Y:S01]  /*09c0*/  LDG.E R152, desc[UR36][R6.64] ;  /* 0x0000002406987981 */ /* 0x001562000c1e1900 */
[----:B------:R-:W-:Y:S05]  /*09d0*/  BRA `(.L_x_8) ;  /* 0x0000000000087947 */ /* 0x000fea0003800000 */
.L_x_9:
[----:B------:R-:W-:Y:S02]  /*09e0*/  ULDC UR4, c[0x0][0x584] ;  /* 0x0001610000047ab9 */ /* 0x000fe40000000800 */
[----:B------:R-:W-:-:S07]  /*09f0*/  IMAD.U32 R152, RZ, RZ, UR4 ;  /* 0x00000004ff987e24 */ /* 0x000fce000f8e00ff */
.L_x_8:
[----:B------:R-:W4:Y:S01]  /*0a00*/  LDC R2, c[0x0][0x65c] ;  /* 0x00019700ff027b82 */ /* 0x000f220000000800 */
[----:B------:R-:W4:Y:S01]  /*0a10*/  S2R R14, SR_CTAID.Y ;  /* 0x00000000000e7919 */ /* 0x000f220000002600 */
[----:B------:R-:W-:Y:S01]  /*0a20*/  ULDC UR6, c[0x0][0x28c] ;  /* 0x0000a30000067ab9 */ /* 0x000fe20000000800 */
[----:B------:R-:W-:Y:S01]  /*0a30*/  ISETP.NE.AND P0, PT, R8, 0x2, PT ;  /* 0x000000020800780c */ /* 0x000fe20003f05270 */
[----:B------:R-:W-:Y:S01]  /*0a40*/  UIADD3 UR6, UR6, 0x3f, URZ ;  /* 0x0000003f06067890 */ /* 0x000fe2000fffe03f */
[----:B0123--:R-:W0:Y:S01]  /*0a50*/  S2R R6, SR_CTAID.X ;  /* 0x0000000000067919 */ /* 0x00fe220000002500 */
[----:B------:R-:W-:Y:S01]  /*0a60*/  IMAD.MOV.U32 R7, RZ, RZ, RZ ;  /* 0x000000ffff077224 */ /* 0x000fe200078e00ff */
[----:B------:R-:W-:Y:S01]  /*0a70*/  UMOV UR39, URZ ;  /* 0x0000003f00277c82 */ /* 0x000fe20008000000 */
[----:B------:R-:W-:Y:S01]  /*0a80*/  USHF.R.S32.HI UR7, URZ, 0x1f, UR6 ;  /* 0x0000001f3f077899 */ /* 0x000fe20008011406 */
[----:B------:R-:W-:Y:S01]  /*0a90*/  UMOV UR38, URZ ;  /* 0x0000003f00267c82 */ /* 0x000fe20008000000 */
[----:B------:R-:W-:-:S02]  /*0aa0*/  ULDC.64 UR8, c[0x0][0x650] ;  /* 0x0001940000087ab9 */ /* 0x000fc40000000a00 */
[----:B------:R-:W-:-:S04]  /*0ab0*/  ULEA.HI UR7, UR7, UR6, URZ, 0x6 ;  /* 0x0000000607077291 */ /* 0x000fc8000f8f303f */
[----:B------:R-:W-:Y:S01]  /*0ac0*/  USHF.R.S32.HI UR40, URZ, 0x6, UR7 ;  /* 0x000000063f287899 */ /* 0x000fe20008011407 */
[----:B----4-:R-:W-:-:S13]  /*0ad0*/  ISETP.NE.AND P1, PT, R2, 0x1, PT ;  /* 0x000000010200780c */ /* 0x010fda0003f25270 */
[----:B------:R-:W0:Y:S01]  /*0ae0*/  @P1 LDC R19, c[0x0][0x10] ;  /* 0x00000400ff131b82 */ /* 0x000e220000000800 */
[----:B------:R-:W-:Y:S02]  /*0af0*/  @P1 IMAD.MOV.U32 R8, RZ, RZ, R14 ;  /* 0x000000ffff081224 */ /* 0x000fe400078e000e */
[----:B------:R-:W-:Y:S02]  /*0b00*/  @P1 IMAD.MOV.U32 R9, RZ, RZ, RZ ;  /* 0x000000ffff091224 */ /* 0x000fe400078e00ff */
[----:B------:R-:W-:-:S03]  /*0b10*/  @P1 IMAD.MOV.U32 R17, RZ, RZ, RZ ;  /* 0x000000ffff111224 */ /* 0x000fc600078e00ff */
[----:B------:R-:W1:Y:S01]  /*0b20*/  @!P1 LDC R11, c[0x0][0xc] ;  /* 0x00000300ff0b9b82 */ /* 0x000e620000000800 */
[----:B------:R-:W-:Y:S01]  /*0b30*/  ULDC UR4, c[0x0][0xc] ;  /* 0x0000030000047ab9 */ /* 0x000fe20000000800 */
[----:B------:R-:W-:Y:S02]  /*0b40*/  ULDC UR5, c[0x0][0x10] ;  /* 0x0000040000057ab9 */ /* 0x000fe40000000800 */
[----:B------:R-:W-:-:S04]  /*0b50*/  UIMAD.WIDE.U32 UR4, UR4, UR5, URZ ;  /* 0x00000005040472a5 */ /* 0x000fc8000f8e003f */
[----:B------:R-:W2:Y:S01]  /*0b60*/  LDC R2, c[0x0][0x14] ;  /* 0x00000500ff027b82 */ /* 0x000ea20000000800 */
[----:B0-----:R-:W-:-:S04]  /*0b70*/  @P1 IMAD.WIDE.U32 R18, R6, R19, R8 ;  /* 0x0000001306121225 */ /* 0x001fc800078e0008 */
[----:B------:R-:W-:Y:S02]  /*0b80*/  @P1 IMAD.IADD R17, R19, 0x1, R17 ;  /* 0x0000000113111824 */ /* 0x000fe400078e0211 */
[----:B-1----:R-:W-:-:S04]  /*0b90*/  @!P1 IMAD.WIDE.U32 R8, R11, R14, R6 ;  /* 0x0000000e0b089225 */ /* 0x002fc800078e0006 */
[----:B------:R-:W-:Y:S02]  /*0ba0*/  @!P1 IMAD.MOV.U32 R18, RZ, RZ, R8 ;  /* 0x000000ffff129224 */ /* 0x000fe400078e0008 */
[----:B------:R-:W-:Y:S02]  /*0bb0*/  @!P1 IMAD.MOV.U32 R17, RZ, RZ, R9 ;  /* 0x000000ffff119224 */ /* 0x000fe400078e0009 */
[----:B--2---:R-:W-:-:S04]  /*0bc0*/  IMAD.WIDE.U32 R12, R2, UR4, RZ ;  /* 0x00000004020c7c25 */ /* 0x004fc8000f8e00ff */
[----:B------:R-:W-:Y:S01]  /*0bd0*/  IMAD R23, R2, UR5, RZ ;  /* 0x0000000502177c24 */ /* 0x000fe2000f8e02ff */
[----:B------:R0:W-:Y:S03]  /*0be0*/  STL.64 [R1], R12 ;  /* 0x0000000c01007387 */ /* 0x0001e60000100a00 */
[----:B------:R-:W-:Y:S01]  /*0bf0*/  IMAD.IADD R23, R13, 0x1, R23 ;  /* 0x000000010d177824 */ /* 0x000fe200078e0217 */
[----:B------:R-:W-:Y:S06]  /*0c00*/  @P0 BRA `(.L_x_10) ;  /* 0x0000000000200947 */ /* 0x000fec0003800000 */
[----:B------:R-:W-:Y:S01]  /*0c10*/  UISETP.GE.U32.AND UP0, UPT, UR40, 0xb, UPT ;  /* 0x0000000b2800788c */ /* 0x000fe2000bf06070 */
[----:B------:R-:W-:Y:S01]  /*0c20*/  IADD3 R18, P0, R18, R12, RZ ;  /* 0x0000000c12127210 */ /* 0x000fe20007f1e0ff */
[----:B------:R-:W-:Y:S01]  /*0c30*/  UIMAD.WIDE.U32 UR4, UR40, -0x45d1745d, URZ ;  /* 0xba2e8ba3280478a5 */ /* 0x000fe2000f8e003f */
[----:B------:R-:W-:-:S03]  /*0c40*/  UMOV UR38, URZ ;  /* 0x0000003f00267c82 */ /* 0x000fc60008000000 */
[----:B------:R-:W-:Y:S01]  /*0c50*/  USHF.R.U32.HI UR4, URZ, 0x3, UR5 ;  /* 0x000000033f047899 */ /* 0x000fe20008011605 */
[----:B------:R-:W-:-:S03]  /*0c60*/  IMAD.X R17, R23, 0x1, R17, P0 ;  /* 0x0000000117117824 */ /* 0x000fc600000e0611 */
[----:B------:R-:W-:Y:S02]  /*0c70*/  UIMAD UR39, UR4, -0xb, UR40 ;  /* 0xfffffff5042778a4 */ /* 0x000fe4000f8e0228 */
[----:B------:R-:W-:-:S12]  /*0c80*/  @UP0 ULOP3.LUT UR38, UR4, 0x1, URZ, 0xc0, !UPT ;  /* 0x0000000104260892 */ /* 0x000fd8000f8ec03f */
.L_x_10:
[----:B------:R-:W-:Y:S01]  /*0c90*/  ISETP.GE.U32.AND P0, PT, R18, UR8, PT ;  /* 0x0000000812007c0c */ /* 0x000fe2000bf06070 */
[----:B------:R-:W-:Y:S01]  /*0ca0*/  IMAD.MOV.U32 R19, RZ, RZ, -0x1 ;  /* 0xffffffffff137424 */ /* 0x000fe200078e00ff */
[----:B------:R-:W-:Y:S01]  /*0cb0*/  PRMT R8, RZ, 0x7610, R8 ;  /* 0x00007610ff087816 */ /* 0x000fe20000000008 */
[----:B------:R-:W-:Y:S01]  /*0cc0*/  IMAD.MOV.U32 R22, RZ, RZ, -0x1 ;  /* 0xffffffffff167424 */ /* 0x000fe200078e00ff */
[----:B------:R-:W-:Y:S01]  /*0cd0*/  ISETP.GE.U32.AND.EX P0, PT, R17, UR9, PT, P0 ;  /* 0x0000000911007c0c */ /* 0x000fe2000bf06100 */
[----:B------:R-:W-:-:S12]  /*0ce0*/  IMAD.MOV.U32 R2, RZ, RZ, -0x1 ;  /* 0xffffffffff027424 */ /* 0x000fd800078e00ff */
[----:B------:R-:W-:Y:S05]  /*0cf0*/  @P0 BRA `(.L_x_11) ;  /* 0x00000004005c0947 */ /* 0x000fea0003800000 */
[----:B------:R-:W1:Y:S01]  /*0d00*/  LDC.64 R20, c[0x0][0x628] ;  /* 0x00018a00ff147b82 */ /* 0x000e620000000a00 */
[----:B------:R-:W-:Y:S02]  /*0d10*/  IMAD.MOV.U32 R8, RZ, RZ, R18 ;  /* 0x000000ffff087224 */ /* 0x000fe400078e0012 */
[----:B------:R-:W-:-:S05]  /*0d20*/  IMAD.MOV.U32 R9, RZ, RZ, R17 ;  /* 0x000000ffff097224 */ /* 0x000fca00078e0011 */
[----:B------:R-:W2:Y:S08]  /*0d30*/  LDC R2, c[0x0][0x630] ;  /* 0x00018c00ff027b82 */ /* 0x000eb00000000800 */
[----:B------:R-:W3:Y:S01]  /*0d40*/  LDC.64 R24, c[0x0][0x620] ;  /* 0x00018800ff187b82 */ /* 0x000ee20000000a00 */
[----:B-1----:R-:W-:-:S04]  /*0d50*/  ISETP.NE.U32.AND P0, PT, R20, RZ, PT ;  /* 0x000000ff1400720c */ /* 0x002fc80003f05070 */
[----:B------:R-:W-:-:S13]  /*0d60*/  ISETP.NE.AND.EX P0, PT, R21, RZ, PT, P0 ;  /* 0x000000ff1500720c */ /* 0x000fda0003f05300 */
[----:B--23--:R-:W-:Y:S05]  /*0d70*/  @!P0 BRA `(.L_x_12) ;  /* 0x0000000000288947 */ /* 0x00cfea0003800000 */
[----:B0-----:R-:W0:Y:S02]  /*0d80*/  LDC R13, c[0x0][0x634] ;  /* 0x00018d00ff0d7b82 */ /* 0x001e240000000800 */
[----:B0-----:R-:W-:-:S05]  /*0d90*/  IADD3 R13, P0, R18, R13, RZ ;  /* 0x0000000d120d7210 */ /* 0x001fca0007f1e0ff */
[----:B------:R-:W-:-:S04]  /*0da0*/  IMAD.X R15, RZ, RZ, R17, P0 ;  /* 0x000000ffff0f7224 */ /* 0x000fc800000e0611 */
[----:B------:R-:W-:-:S04]  /*0db0*/  IMAD.WIDE.U32 R8, R15, R20, RZ ;  /* 0x000000140f087225 */ /* 0x000fc800078e00ff */
[----:B------:R-:W-:-:S04]  /*0dc0*/  IMAD.WIDE.U32 R10, P0, R13, R21, R8 ;  /* 0x000000150d0a7225 */ /* 0x000fc80007800008 */
[----:B------:R-:W-:-:S04]  /*0dd0*/  IMAD.WIDE.U32 R8, R13, R20, RZ ;  /* 0x000000140d087225 */ /* 0x000fc800078e00ff */
[----:B------:R-:W-:Y:S01]  /*0de0*/  IMAD.X R13, RZ, RZ, RZ, P0 ;  /* 0x000000ffff0d7224 */ /* 0x000fe200000e06ff */
[----:B------:R-:W-:Y:S01]  /*0df0*/  IADD3 RZ, P0, R9, R10, RZ ;  /* 0x0000000a09ff7210 */ /* 0x000fe20007f1e0ff */
[----:B------:R-:W-:-:S04]  /*0e00*/  IMAD.MOV.U32 R12, RZ, RZ, R11 ;  /* 0x000000ffff0c7224 */ /* 0x000fc800078e000b */
[----:B------:R-:W-:-:S08]  /*0e10*/  IMAD.WIDE.U32.X R8, R15, R21, R12, P0 ;  /* 0x000000150f087225 */ /* 0x000fd000000e040c */
.L_x_12:
[-CC-:B------:R-:W-:Y:S01]  /*0e20*/  SHF.R.U64 R31, R8, R2.reuse, R9.reuse ;  /* 0x00000002081f7219 */ /* 0x180fe20000001209 */
[----:B0-----:R-:W0:Y:S01]  /*0e30*/  LDC R12, c[0x0][0x618] ;  /* 0x00018600ff0c7b82 */ /* 0x001e220000000800 */
[----:B------:R-:W-:Y:S01]  /*0e40*/  SHF.R.U32.HI R7, RZ, R2, R9 ;  /* 0x00000002ff077219 */ /* 0x000fe20000011609 */
[----:B------:R-:W-:Y:S01]  /*0e50*/  ULDC UR4, c[0x0][0x150] ;  /* 0x0000540000047ab9 */ /* 0x000fe20000000800 */
[----:B------:R-:W-:Y:S01]  /*0e60*/  IADD3 R11, P0, RZ, -R31, RZ ;  /* 0x8000001fff0b7210 */ /* 0x000fe20007f1e0ff */
[----:B------:R-:W-:Y:S01]  /*0e70*/  IMAD.MOV.U32 R19, RZ, RZ, R17 ;  /* 0x000000ffff137224 */ /* 0x000fe200078e0011 */
[----:B------:R-:W-:-:S03]  /*0e80*/  I2FP.F32.U32 R2, R6 ;  /* 0x0000000600027245 */ /* 0x000fc60000201000 */
[----:B------:R-:W1:Y:S01]  /*0e90*/  LDC.64 R26, c[0x0][0x640] ;  /* 0x00019000ff1a7b82 */ /* 0x000e620000000a00 */
[----:B------:R-:W-:Y:S02]  /*0ea0*/  IMAD.X R13, RZ, RZ, ~R7, P0 ;  /* 0x000000ffff0d7224 */ /* 0x000fe400000e0e07 */
[----:B------:R-:W-:Y:S01]  /*0eb0*/  FMUL R2, R2, UR4 ;  /* 0x0000000402027c20 */ /* 0x000fe20008400000 */
[----:B------:R-:W-:Y:S01]  /*0ec0*/  IMAD.WIDE.U32 R8, R11, R24, R18 ;  /* 0x000000180b087225 */ /* 0x000fe200078e0012 */
[----:B------:R-:W-:-:S03]  /*0ed0*/  ULDC UR4, c[0x0][0x154] ;  /* 0x0000550000047ab9 */ /* 0x000fc60000000800 */
[----:B------:R-:W-:Y:S01]  /*0ee0*/  IMAD R10, R13, R24, RZ ;  /* 0x000000180d0a7224 */ /* 0x000fe200078e02ff */
[----:B------:R-:W2:Y:S01]  /*0ef0*/  LDC R7, c[0x0][0x144] ;  /* 0x00005100ff077b82 */ /* 0x000ea20000000800 */
[----:B------:R-:W3:Y:S02]  /*0f00*/  F2I.U32.TRUNC.NTZ R2, R2 ;  /* 0x0000000200027305 */ /* 0x000ee4000020f000 */
[----:B------:R-:W-:-:S04]  /*0f10*/  IMAD R11, R11, R25, R10 ;  /* 0x000000190b0b7224 */ /* 0x000fc800078e020a */
[----:B------:R-:W-:Y:S01]  /*0f20*/  IMAD.IADD R9, R9, 0x1, R11 ;  /* 0x0000000109097824 */ /* 0x000fe200078e020b */
[----:B------:R-:W4:Y:S01]  /*0f30*/  LDC R22, c[0x0][0x608] ;  /* 0x00018200ff167b82 */ /* 0x000f220000000800 */
[----:B------:R-:W-:-:S03]  /*0f40*/  IMAD.MOV.U32 R11, RZ, RZ, -0x1 ;  /* 0xffffffffff0b7424 */ /* 0x000fc600078e00ff */
[--C-:B0-----:R-:W-:Y:S02]  /*0f50*/  SHF.R.U64 R20, R8, R12, R9.reuse ;  /* 0x0000000c08147219 */ /* 0x101fe40000001209 */
[----:B------:R-:W-:Y:S02]  /*0f60*/  I2FP.F32.U32 R8, R14 ;  /* 0x0000000e00087245 */ /* 0x000fe40000201000 */
[----:B------:R-:W0:Y:S01]  /*0f70*/  LDC R24, c[0x0][0x658] ;  /* 0x00019600ff187b82 */ /* 0x000e220000000800 */
[----:B-1----:R-:W-:Y:S01]  /*0f80*/  ISETP.NE.U32.AND P0, PT, R26, RZ, PT ;  /* 0x000000ff1a00720c */ /* 0x002fe20003f05070 */
[----:B---3--:R-:W-:Y:S02]  /*0f90*/  IMAD.MOV R10, RZ, RZ, -R2 ;  /* 0x000000ffff0a7224 */ /* 0x008fe400078e0a02 */
[----:B------:R-:W-:Y:S01]  /*0fa0*/  FMUL R8, R8, UR4 ;  /* 0x0000000408087c20 */ /* 0x000fe20008400000 */
[----:B------:R-:W-:Y:S02]  /*0fb0*/  SHF.R.U32.HI R9, RZ, R12, R9 ;  /* 0x0000000cff097219 */ /* 0x000fe40000011609 */
[----:B------:R-:W-:Y:S01]  /*0fc0*/  ISETP.NE.AND.EX P0, PT, R27, RZ, PT, P0 ;  /* 0x000000ff1b00720c */ /* 0x000fe20003f05300 */
[----:B------:R1:W3:Y:S01]  /*0fd0*/  F2I.U32.TRUNC.NTZ R15, R8 ;  /* 0x00000008000f7305 */ /* 0x0002e2000020f000 */
[----:B------:R-:W1:Y:S01]  /*0fe0*/  LDC R19, c[0x0][0x148] ;  /* 0x00005200ff137b82 */ /* 0x000e620000000800 */
[----:B--2---:R-:W-:-:S07]  /*0ff0*/  IMAD R2, R7, R10, R6 ;  /* 0x0000000a07027224 */ /* 0x004fce00078e0206 */
[----:B------:R-:W2:Y:S01]  /*1000*/  LDC R25, c[0x0][0x600] ;  /* 0x00018000ff197b82 */ /* 0x000ea20000000800 */
[-CC-:B----4-:R-:W-:Y:S02]  /*1010*/  SHF.R.U64 R32, R20, R22.reuse, R9.reuse ;  /* 0x0000001614207219 */ /* 0x190fe40000001209 */
[----:B------:R-:W-:Y:S01]  /*1020*/  SHF.R.U32.HI R7, RZ, R22, R9 ;  /* 0x00000016ff077219 */ /* 0x000fe20000011609 */
[----:B------:R-:W-:-:S04]  /*1030*/  IMAD.MOV.U32 R9, RZ, RZ, 0x1 ;  /* 0x00000001ff097424 */ /* 0x000fc800078e00ff */
[----:B------:R-:W4:Y:S01]  /*1040*/  LDC R28, c[0x0][0x648] ;  /* 0x00019200ff1c7b82 */ /* 0x000f220000000800 */
[-C--:B0-----:R-:W-:Y:S02]  /*1050*/  SHF.L.U32 R6, R11, R24.reuse, RZ ;  /* 0x000000180b067219 */ /* 0x081fe400000006ff */
[--C-:B------:R-:W-:Y:S02]  /*1060*/  SHF.R.U64 R22, R32, R24, R7.reuse ;  /* 0x0000001820167219 */ /* 0x100fe40000001207 */
[----:B------:R-:W-:Y:S02]  /*1070*/  LOP3.LUT R13, RZ, R6, RZ, 0x33, !PT ;  /* 0x00000006ff0d7212 */ /* 0x000fe400078e33ff */
[-C--:B------:R-:W-:Y:S01]  /*1080*/  SHF.R.U32.HI R7, RZ, R24.reuse, R7 ;  /* 0x00000018ff077219 */ /* 0x080fe20000011607 */
[----:B------:R-:W0:Y:S01]  /*1090*/  LDC R29, c[0x0][0x638] ;  /* 0x00018e00ff1d7b82 */ /* 0x000e220000000800 */
[----:B------:R-:W-:Y:S01]  /*10a0*/  SHF.L.U32 R12, R9, R24, RZ ;  /* 0x00000018090c7219 */ /* 0x000fe200000006ff */
[----:B------:R-:W-:-:S06]  /*10b0*/  IMAD.MOV.U32 R6, RZ, RZ, R22 ;  /* 0x000000ffff067224 */ /* 0x000fcc00078e0016 */
[----:B------:R-:W0:Y:S01]  /*10c0*/  LDC R30, c[0x0][0x610] ;  /* 0x00018400ff1e7b82 */ /* 0x000e220000000800 */
[----:B-1-3--:R-:W-:Y:S05]  /*10d0*/  @!P0 BRA `(.L_x_13) ;  /* 0x0000000000288947 */ /* 0x00afea0003800000 */
[----:B------:R-:W1:Y:S02]  /*10e0*/  LDC R11, c[0x0][0x64c] ;  /* 0x00019300ff0b7b82 */ /* 0x000e640000000800 */
[----:B-1----:R-:W-:-:S05]  /*10f0*/  IADD3 R11, P0, R22, R11, RZ ;  /* 0x0000000b160b7210 */ /* 0x002fca0007f1e0ff */
        /* <DEDUP_REMOVED lines=8> */
.L_x_13:
[----:B----4-:R-:W-:Y:S01]  /*1180*/  SHF.R.U64 R6, R6, R28, R7 ;  /* 0x0000001c06067219 */ /* 0x010fe20000001207 */
[----:B--2---:R-:W-:Y:S01]  /*1190*/  VIADD R7, R25, 0xffffffff ;  /* 0xffffffff19077836 */ /* 0x004fe20000000000 */
[----:B------:R-:W-:Y:S01]  /*11a0*/  LOP3.LUT R13, R32, R13, RZ, 0xc0, !PT ;  /* 0x0000000d200d7212 */ /* 0x000fe200078ec0ff */
[----:B------:R-:W-:Y:S02]  /*11b0*/  IMAD.MOV R15, RZ, RZ, -R15 ;  /* 0x000000ffff0f7224 */ /* 0x000fe400078e0a0f */
[----:B------:R-:W-:Y:S01]  /*11c0*/  IMAD.MOV R8, RZ, RZ, -R6 ;  /* 0x000000ffff087224 */ /* 0x000fe200078e0a06 */
[----:B------:R-:W-:Y:S01]  /*11d0*/  LOP3.LUT R7, R20, R7, RZ, 0xc0, !PT ;  /* 0x0000000714077212 */ /* 0x000fe200078ec0ff */
[----:B------:R-:W-:Y:S02]  /*11e0*/  IMAD R13, R12, R6, R13 ;  /* 0x000000060c0d7224 */ /* 0x000fe400078e020d */
[----:B------:R-:W-:Y:S02]  /*11f0*/  @P1 IMAD R2, R19, R15, R14 ;  /* 0x0000000f13021224 */ /* 0x000fe400078e020e */
[----:B0-----:R-:W-:-:S02]  /*1200*/  IMAD R6, R8, R29, R22 ;  /* 0x0000001d08067224 */ /* 0x001fc400078e0216 */
[----:B------:R-:W-:Y:S02]  /*1210*/  IMAD R2, R13, R30, R2 ;  /* 0x0000001e0d027224 */ /* 0x000fe400078e0202 */
[----:B------:R-:W-:Y:S02]  /*1220*/  IMAD R19, R6, R25, R7 ;  /* 0x0000001906137224 */ /* 0x000fe400078e0207 */
[----:B------:R-:W-:-:S03]  /*1230*/  IMAD.MOV.U32 R8, RZ, RZ, 0x1 ;  /* 0x00000001ff087424 */ /* 0x000fc600078e00ff */
[----:B------:R-:W-:Y:S02]  /*1240*/  SEL R22, R19, R2, !P1 ;  /* 0x0000000213167207 */ /* 0x000fe40004800000 */
[----:B------:R-:W-:Y:S01]  /*1250*/  SEL R19, R2, R19, !P1 ;  /* 0x0000001302137207 */ /* 0x000fe20004800000 */
[----:B------:R-:W-:-:S07]  /*1260*/  IMAD.MOV.U32 R2, RZ, RZ, R31 ;  /* 0x000000ffff027224 */ /* 0x000fce00078e001f */
.L_x_11:
[----:B------:R-:W-:Y:S05]  /*1270*/  @!P2 BRA `(.L_x_14) ;  /* 0x000000740090a947 */ /* 0x000fea0003800000 */
[----:B------:R-:W-:-:S13]  /*1280*/  ISETP.GT.U32.AND P0, PT, R33, 0x1, PT ;  /* 0x000000012100780c */ /* 0x000fda0003f04070 */
[----:B------:R-:W-:Y:S05]  /*1290*/  @P0 EXIT ;  /* 0x000000000000094d */ /* 0x000fea0003800000 */
.L_x_15:
[----:B------:R-:W-:-:S08]  /*12a0*/  NOP ;  /* 0x0000000000007918 */ /* 0x000fd00000000000 */
[----:B------:R-:W1:Y:S02]  /*12b0*/  USETMAXREG.TRY_ALLOC.CTAPOOL UP0, 0xe8 ;  /* 0x000000e8000079c8 */ /* 0x000e640008000600 */
[----:B-1----:R-:W-:-:S13]  /*12c0*/  PLOP3.LUT P0, PT, PT, PT, UP0, 0x80, 0x0 ;  /* 0x000000000000781c */ /* 0x002fda0003f0f008 */
[----:B------:R-:W-:Y:S05]  /*12d0*/  @!P0 BRA `(.L_x_15) ;  /* 0xfffffffc00f08947 */ /* 0x000fea000383ffff */
[----:B------:R-:W-:-:S13]  /*12e0*/  LOP3.LUT P0, RZ, R8, 0xff, RZ, 0xc0, !PT ;  /* 0x000000ff08ff7812 */ /* 0x000fda000780c0ff */
[----:B------:R-:W-:Y:S05]  /*12f0*/  @!P0 EXIT ;  /* 0x000000000000894d */ /* 0x000fea0003800000 */
[----:B------:R-:W1:Y:S01]  /*1300*/  S2UR UR4, SR_CgaCtaId ;  /* 0x00000000000479c3 */ /* 0x000e620000008800 */
[----:B------:R-:W-:Y:S01]  /*1310*/  VIADD R6, R5, 0xffffffff ;  /* 0xffffffff05067836 */ /* 0x000fe20000000000 */
[----:B------:R-:W-:Y:S01]  /*1320*/  SHF.R.S32.HI R0, RZ, 0x1f, R3 ;  /* 0x0000001fff007819 */ /* 0x000fe20000011403 */
[----:B------:R-:W-:Y:S01]  /*1330*/  UMOV UR41, 0x400 ;  /* 0x0000040000297882 */ /* 0x000fe20000000000 */
[----:B------:R-:W-:Y:S02]  /*1340*/  UISETP.LT.AND UP0, UPT, UR40, 0x1, UPT ;  /* 0x000000012800788c */ /* 0x000fe4000bf01270 */
[----:B------:R-:W-:Y:S01]  /*1350*/  R2UR UR42, R6 ;  /* 0x00000000062a72ca */ /* 0x000fe200000e0000 */
[----:B------:R-:W-:Y:S01]  /*1360*/  ULDC UR5, c[0x0][0x284] ;  /* 0x0000a10000057ab9 */ /* 0x000fe20000000800 */
[CC--:B------:R-:W-:Y:S01]  /*1370*/  LEA.HI R4, R0.reuse, R3.reuse, RZ, 0x2 ;  /* 0x0000000300047211 */ /* 0x0c0fe200078f10ff */
[----:B------:R-:W-:Y:S01]  /*1380*/  USEL UR43, UR40, 0x1, UP0 ;  /* 0x00000001282b7887 */ /* 0x000fe20008000000 */
[----:B------:R-:W-:Y:S01]  /*1390*/  LEA.HI R0, R0, R3, RZ, 0x5 ;  /* 0x0000000300007211 */ /* 0x000fe200078f28ff */
[----:B------:R-:W-:Y:S01]  /*13a0*/  USHF.L.U32 UR44, UR40, 0x1, URZ ;  /* 0x00000001282c7899 */ /* 0x000fe2000800063f */
[--C-:B------:R-:W-:Y:S01]  /*13b0*/  SHF.R.S32.HI R154, RZ, 0x2, R4.reuse ;  /* 0x00000002ff9a7819 */ /* 0x100fe20000011404 */
[----:B------:R-:W-:Y:S01]  /*13c0*/  UIADD3 UR43, -UR43, UR40, URZ ;  /* 0x000000282b2b7290 */ /* 0x000fe2000fffe13f */
[----:B------:R-:W-:-:S02]  /*13d0*/  SHF.R.S32.HI R5, RZ, 0x1f, R4 ;  /* 0x0000001fff057819 */ /* 0x000fc40000011404 */
[----:B------:R-:W-:Y:S02]  /*13e0*/  LOP3.LUT R156, R4, 0xfffffffc, RZ, 0xc0, !PT ;  /* 0xfffffffc049c7812 */ /* 0x000fe400078ec0ff */
[----:B------:R-:W-:Y:S01]  /*13f0*/  LEA.HI R5, R5, R154, RZ, 0x3 ;  /* 0x0000009a05057211 */ /* 0x000fe200078f18ff */
[----:B------:R-:W-:Y:S01]  /*1400*/  USHF.L.U32 UR42, UR42, 0x3, URZ ;  /* 0x000000032a2a7899 */ /* 0x000fe2000800063f */
[----:B------:R-:W-:Y:S01]  /*1410*/  ISETP.NE.AND P0, PT, R6, RZ, PT ;  /* 0x000000ff0600720c */ /* 0x000fe20003f05270 */
[----:B------:R-:W-:Y:S01]  /*1420*/  IMAD.IADD R156, R3, 0x1, -R156 ;  /* 0x00000001039c7824 */ /* 0x000fe200078e0a9c */
[----:B------:R-:W-:Y:S01]  /*1430*/  LOP3.LUT R5, R5, 0xfffffff8, RZ, 0xc0, !PT ;  /* 0xfffffff805057812 */ /* 0x000fe200078ec0ff */
[----:B-1----:R-:W-:Y:S02]  /*1440*/  ULEA UR41, UR4, UR41, 0x18 ;  /* 0x0000002904297291 */ /* 0x002fe4000f8ec03f */
[----:B------:R-:W-:Y:S01]  /*1450*/  IMAD.U32 R158, RZ, RZ, UR42 ;  /* 0x0000002aff9e7e24 */ /* 0x000fe2000f8e00ff */
[----:B------:R-:W-:Y:S01]  /*1460*/  SEL R163, RZ, 0x1, P0 ;  /* 0x00000001ffa37807 */ /* 0x000fe20000000000 */
[----:B------:R-:W-:Y:S01]  /*1470*/  IMAD.IADD R154, R154, 0x1, -R5 ;  /* 0x000000019a9a7824 */ /* 0x000fe200078e0a05 */
[----:B------:R-:W-:Y:S01]  /*1480*/  UIADD3 UR45, UR41, 0xc0, URZ ;  /* 0x000000c0292d7890 */ /* 0x000fe2000fffe03f */
[----:B------:R-:W-:-:S02]  /*1490*/  SHF.R.S32.HI R5, RZ, 0x5, R0 ;  /* 0x00000005ff057819 */ /* 0x000fc40000011400 */
[C---:B------:R-:W-:Y:S02]  /*14a0*/  LOP3.LUT R160, R158.reuse, 0x8, RZ, 0xc0, !PT ;  /* 0x000000089ea07812 */ /* 0x040fe400078ec0ff */
[--C-:B------:R-:W-:Y:S01]  /*14b0*/  SHF.R.S32.HI R155, RZ, 0x1f, R154.reuse ;  /* 0x0000001fff9b7819 */ /* 0x100fe2000001149a */
[C-C-:B------:R-:W-:Y:S01]  /*14c0*/  IMAD R161, R5.reuse, -0x10, -R154.reuse ;  /* 0xfffffff005a17824 */ /* 0x140fe200078e0a9a */
[----:B------:R-:W-:Y:S01]  /*14d0*/  LOP3.LUT R158, R158, 0x8, RZ, 0xc, !PT ;  /* 0x000000089e9e7812 */ /* 0x000fe200078e0cff */
[----:B------:R-:W-:Y:S01]  /*14e0*/  IMAD.U32 R159, RZ, RZ, UR45 ;  /* 0x0000002dff9f7e24 */ /* 0x000fe2000f8e00ff */
[----:B------:R-:W-:Y:S01]  /*14f0*/  LOP3.LUT R160, R160, 0x18, RZ, 0x3c, !PT ;  /* 0x00000018a0a07812 */ /* 0x000fe200078e3cff */
[----:B------:R-:W-:-:S04]  /*1500*/  IMAD.WIDE R154, R5, 0x10, R154 ;  /* 0x00000010059a7825 */ /* 0x000fc800078e029a */
[----:B------:R-:W-:Y:S02]  /*1510*/  VIADD R157, R159, UR42 ;  /* 0x0000002a9f9d7c36 */ /* 0x000fe40008000000 */
[----:B------:R-:W-:-:S07]  /*1520*/  VIADD R161, R161, UR5 ;  /* 0x00000005a1a17c36 */ /* 0x000fce0008000000 */
.L_x_295:
[----:B------:R-:W-:Y:S01]  /*1530*/  SHF.L.U32 R0, R163, 0x1f, RZ ;  /* 0x0000001fa3007819 */ /* 0x000fe200000006ff */
[----:B------:R-:W-:Y:S02]  /*1540*/  ULDC UR4, c[0x0][0x28c] ;  /* 0x0000a30000047ab9 */ /* 0x000fe40000000800 */
[----:B------:R-:W-:Y:S01]  /*1550*/  ISETP.LT.AND P1, PT, RZ, UR4, PT ;  /* 0x00000004ff007c0c */ /* 0x000fe2000bf21270 */
[----:B-1----:R-:W1:Y:S02]  /*1560*/  SYNCS.PHASECHK.TRANS64.TRYWAIT P0, [R159+UR42], R0 ;  /* 0x000000009f0075a7 */ /* 0x002e64000800016a */
[----:B-1-34-:R-:W-:Y:S10]  /*1570*/  @!P0 BRA `(.L_x_16) ;  /* 0x0000008400c48947 */ /* 0x01aff40003800000 */
.L_x_324:
[----:B------:R-:W-:Y:S05]  /*1580*/  @P1 BRA `(.L_x_17) ;  /* 0x0000000000401947 */ /* 0x000fea0003800000 */
[----:B-1----:R-:W-:Y:S01]  /*1590*/  MOV R0, 0x0 ;  /* 0x0000000000007802 */ /* 0x002fe20000000f00 */
[----:B------:R-:W-:Y:S01]  /*15a0*/  ULDC.64 UR4, c[0x4][0x68] ;  /* 0x01001a0000047ab9 */ /* 0x000fe20000000a00 */
[----:B------:R-:W-:Y:S01]  /*15b0*/  ULDC.64 UR6, c[0x4][0x8] ;  /* 0x0100020000067ab9 */ /* 0x000fe20000000a00 */
[----:B------:R-:W-:Y:S01]  /*15c0*/  IMAD.U32 R4, RZ, RZ, UR4 ;  /* 0x00000004ff047e24 */ /* 0x000fe2000f8e00ff */
[----:B------:R1:W2:Y:S01]  /*15d0*/  LDC.64 R14, c[0x4][R0] ;  /* 0x01000000000e7b82 */ /* 0x0002a20000000a00 */
[----:B------:R-:W-:Y:S01]  /*15e0*/  IMAD.U32 R5, RZ, RZ, UR5 ;  /* 0x00000005ff057e24 */ /* 0x000fe2000f8e00ff */
[----:B------:R-:W-:Y:S01]  /*15f0*/  ULDC.64 UR4, c[0x4][0x70] ;  /* 0x01001c0000047ab9 */ /* 0x000fe20000000a00 */
[----:B------:R-:W-:Y:S02]  /*1600*/  IMAD.U32 R10, RZ, RZ, UR6 ;  /* 0x00000006ff0a7e24 */ /* 0x000fe4000f8e00ff */
[----:B------:R-:W-:Y:S02]  /*1610*/  IMAD.U32 R6, RZ, RZ, UR4 ;  /* 0x00000004ff067e24 */ /* 0x000fe4000f8e00ff */
[----:B------:R-:W-:-:S02]  /*1620*/  IMAD.U32 R7, RZ, RZ, UR5 ;  /* 0x00000005ff077e24 */ /* 0x000fc4000f8e00ff */
[----:B------:R-:W-:Y:S02]  /*1630*/  IMAD.U32 R11, RZ, RZ, UR7 ;  /* 0x00000007ff0b7e24 */ /* 0x000fe4000f8e00ff */
[----:B------:R-:W-:Y:S02]  /*1640*/  IMAD.MOV.U32 R8, RZ, RZ, 0x1e1 ;  /* 0x000001e1ff087424 */ /* 0x000fe400078e00ff */
[----:B0-----:R-:W-:Y:S02]  /*1650*/  IMAD.MOV.U32 R12, RZ, RZ, 0x1 ;  /* 0x00000001ff0c7424 */ /* 0x001fe400078e00ff */
[----:B-1----:R-:W-:-:S07]  /*1660*/  IMAD.MOV.U32 R13, RZ, RZ, RZ ;  /* 0x000000ffff0d7224 */ /* 0x002fce00078e00ff */
[----:B------:R-:W-:-:S07]  /*1670*/  LEPC R20, `(.L_x_17) ;  /* 0x000000001014794e */ /* 0x000fce0000000000 */
[----:B--2--5:R-:W-:Y:S05]  /*1680*/  CALL.ABS.NOINC R14 ;  /* 0x000000000e007343 */ /* 0x024fea0003c00000 */
.L_x_17:
[----:B-1----:R-:W-:-:S04]  /*1690*/  LOP3.LUT R0, R16, 0x1, RZ, 0xfc, !PT ;  /* 0x0000000110007812 */ /* 0x002fc800078efcff */
[----:B------:R-:W-:-:S13]  /*16a0*/  ISETP.NE.AND P0, PT, R0, 0x3, PT ;  /* 0x000000030000780c */ /* 0x000fda0003f05270 */
[----:B------:R-:W-:Y:S05]  /*16b0*/  @!P0 BRA `(.L_x_18) ;  /* 0x0000000000048947 */ /* 0x000fea0003800000 */
[----:B------:R-:W-:Y:S01]  /*16c0*/  BPT.TRAP 0x1 ;  /* 0x000000040000795c */ /* 0x000fe20000300000 */
.L_x_18:
[----:B------:R-:W-:Y:S02]  /*16d0*/  IMAD.U32 R3, RZ, RZ, UR39 ;  /* 0x00000027ff037e24 */ /* 0x000fe4000f8e00ff */
[----:B------:R-:W-:-:S03]  /*16e0*/  IMAD.U32 R0, RZ, RZ, UR38 ;  /* 0x00000026ff007e24 */ /* 0x000fc6000f8e00ff */
[----:B------:R-:W-:Y:S02]  /*16f0*/  LEA R3, R3, UR41, 0x3 ;  /* 0x0000002903037c11 */ /* 0x000fe4000f8e18ff */
[----:B------:R-:W-:-:S04]  /*1700*/  SHF.L.U32 R0, R0, 0x1f, RZ ;  /* 0x0000001f00007819 */ /* 0x000fc800000006ff */
[----:B------:R1:W2:Y:S01]  /*1710*/  SYNCS.PHASECHK.TRANS64.TRYWAIT P1, [R3+URZ], R0 ;  /* 0x00000000030075a7 */ /* 0x0002a2000802017f */
[----:B------:R-:W-:Y:S05]  /*1720*/  @!P0 BRA `(.L_x_19) ;  /* 0x0000000000048947 */ /* 0x000fea0003800000 */
[----:B------:R-:W-:Y:S01]  /*1730*/  BPT.TRAP 0x1 ;  /* 0x000000040000795c */ /* 0x000fe20000300000 */
.L_x_19:
[----:B------:R-:W-:-:S05]  /*1740*/  IMAD.U32 R4, RZ, RZ, UR43 ;  /* 0x0000002bff047e24 */ /* 0x000fca000f8e00ff */
[----:B------:R-:W-:Y:S01]  /*1750*/  ISETP.GE.AND P2, PT, R4, 0x1, PT ;  /* 0x000000010400780c */ /* 0x000fe20003f46270 */
[----:B--2---:R-:W-:-:S12]  /*1760*/  @P1 BRA `(.L_x_20) ;  /* 0x0000000000081947 */ /* 0x004fd80003800000 */
[----:B------:R-:W2:Y:S02]  /*1770*/  SYNCS.PHASECHK.TRANS64.TRYWAIT P1, [R3+URZ], R0 ;  /* 0x00000000030075a7 */ /* 0x000ea4000802017f */
[----:B--2---:R-:W-:Y:S05]  /*1780*/  @!P1 BRA `(.L_x_21) ;  /* 0x0000008400549947 */ /* 0x004fea0003800000 */
.L_x_20:
[----:B------:R-:W-:Y:S05]  /*1790*/  WARPSYNC.ALL ;  /* 0x0000000000007948 */ /* 0x000fea0003800000 */
[----:B------:R-:W-:Y:S01]  /*17a0*/  UIADD3 UR4, UR41, 0x180, URZ ;  /* 0x0000018029047890 */ /* 0x000fe2000fffe03f */
[----:B------:R-:W-:Y:S01]  /*17b0*/  WARPGROUP.ARRIVE ;  /* 0x00000000000079c5 */ /* 0x000fe20000000000 */
[----:B------:R-:W-:Y:S02]  /*17c0*/  UIADD3 UR5, UR41, 0xb180, URZ ;  /* 0x0000b18029057890 */ /* 0x000fe4000fffe03f */
[----:B------:R-:W-:Y:S02]  /*17d0*/  USHF.R.U32.HI UR4, URZ, 0x4, UR4 ;  /* 0x000000043f047899 */ /* 0x000fe40008011604 */
[----:B------:R-:W-:-:S02]  /*17e0*/  USHF.R.U32.HI UR5, URZ, 0x4, UR5 ;  /* 0x000000043f057899 */ /* 0x000fc40008011605 */
[----:B------:R-:W-:Y:S02]  /*17f0*/  ULOP3.LUT UR4, UR4, 0x3fff, URZ, 0xc0, !UPT ;  /* 0x00003fff04047892 */ /* 0x000fe4000f8ec03f */
[----:B------:R-:W-:Y:S02]  /*1800*/  ULOP3.LUT UR5, UR5, 0x3fff, URZ, 0xc0, !UPT ;  /* 0x00003fff05057892 */ /* 0x000fe4000f8ec03f */
[----:B------:R-:W-:Y:S02]  /*1810*/  ULOP3.LUT UR11, UR4, 0x10000, URZ, 0xfc, !UPT ;  /* 0x00010000040b7892 */ /* 0x000fe4000f8efc3f */
[----:B------:R-:W-:Y:S02]  /*1820*/  ULOP3.LUT UR10, UR5, 0x10000, URZ, 0xfc, !UPT ;  /* 0x00010000050a7892 */ /* 0x000fe4000f8efc3f */
[----:B------:R-:W-:Y:S02]  /*1830*/  ULEA UR4, UR39, UR11, 0x8 ;  /* 0x0000000b27047291 */ /* 0x000fe4000f8e403f */
[----:B------:R-:W-:Y:S01]  /*1840*/  ULEA UR6, UR39, UR10, 0xa ;  /* 0x0000000a27067291 */ /* 0x000fe2000f8e503f */
[----:B------:R-:W-:Y:S01]  /*1850*/  UMOV UR5, 0x80000020 ;  /* 0x8000002000057882 */ /* 0x000fe20000000000 */
[----:B------:R-:W-:-:S07]  /*1860*/  UMOV UR7, 0x80000020 ;  /* 0x8000002000077882 */ /* 0x000fce0000000000 */
[----:B------:R-:W-:Y:S01]  /*1870*/  IGMMA.64x256x32.S8.S8 R24, gdesc[UR4], RZ, !UPT, gsb0 ;  /* 0x06600000041879f1 */ /* 0x000fe2000c0410ff */
[----:B------:R-:W-:Y:S02]  /*1880*/  UIADD3 UR4, UR4, 0x2, URZ ;  /* 0x0000000204047890 */ /* 0x000fe4000fffe03f */
[----:B------:R-:W-:Y:S01]  /*1890*/  UIADD3 UR6, UR6, 0x2, URZ ;  /* 0x0000000206067890 */ /* 0x000fe2000fffe03f */
[----:B------:R-:W-:Y:S01]  /*18a0*/  UMOV UR5, 0x80000020 ;  /* 0x8000002000057882 */ /* 0x000fe20000000000 */
[----:B------:R-:W-:Y:S01]  /*18b0*/  UMOV UR7, 0x80000020 ;  /* 0x8000002000077882 */ /* 0x000fe20000000000 */
[----:B------:R-:W-:Y:S02]  /*18c0*/  WARPGROUP.DEPBAR.LE gsb0, 0x0 ;  /* 0x00008000000079c5 */ /* 0x000fe40000010000 */
[----:B------:R-:W-:-:S06]  /*18d0*/  WARPGROUP.ARRIVE ;  /* 0x00000000000079c5 */ /* 0x000fcc0000000000 */
[----:B------:R-:W-:Y:S03]  /*18e0*/  IGMMA.64x256x32.S8.S8 R24, gdesc[UR4], R24, gsb0 ;  /* 0x06600000041879f1 */ /* 0x000fe60008041018 */
[----:B------:R-:W-:Y:S02]  /*18f0*/  WARPGROUP.DEPBAR.LE gsb0, 0x0 ;  /* 0x00008000000079c5 */ /* 0x000fe40000010000 */
[----:B------:R-:W-:Y:S05]  /*1900*/  @!P2 BRA `(.L_x_22) ;  /* 0x0000000000d0a947 */ /* 0x000fea0003800000 */
[----:B------:R-:W-:Y:S01]  /*1910*/  UIADD3 UR4, UR39, 0x1, URZ ;  /* 0x0000000127047890 */ /* 0x000fe2000fffe03f */
[----:B-12---:R-:W-:Y:S01]  /*1920*/  IMAD.U32 R0, RZ, RZ, UR43 ;  /* 0x0000002bff007e24 */ /* 0x006fe2000f8e00ff */
[----:B------:R-:W-:Y:S02]  /*1930*/  UMOV UR9, UR39 ;  /* 0x0000002700097c82 */ /* 0x000fe40008000000 */
[----:B------:R-:W-:-:S04]  /*1940*/  UISETP.NE.AND UP0, UPT, UR4, 0xb, UPT ;  /* 0x0000000b0400788c */ /* 0x000fc8000bf05270 */
[----:B------:R-:W-:Y:S02]  /*1950*/  USEL UR5, URZ, 0x1, UP0 ;  /* 0x000000013f057887 */ /* 0x000fe40008000000 */
[----:B------:R-:W-:Y:S02]  /*1960*/  USEL UR8, UR4, URZ, UP0 ;  /* 0x0000003f04087287 */ /* 0x000fe40008000000 */
[----:B------:R-:W-:-:S06]  /*1970*/  ULOP3.LUT UR5, UR38, UR5, URZ, 0x3c, !UPT ;  /* 0x0000000526057292 */ /* 0x000fcc000f8e3c3f */
[----:B------:R-:W-:-:S07]  /*1980*/  IMAD.U32 R5, RZ, RZ, UR5 ;  /* 0x00000005ff057e24 */ /* 0x000fce000f8e00ff */
.L_x_29:
[----:B-12---:R-:W-:Y:S05]  /*1990*/  @!P0 BRA `(.L_x_23) ;  /* 0x0000000000048947 */ /* 0x006fea0003800000 */
[----:B------:R-:W-:Y:S01]  /*19a0*/  BPT.TRAP 0x1 ;  /* 0x000000040000795c */ /* 0x000fe20000300000 */
.L_x_23:
[----:B------:R-:W-:Y:S01]  /*19b0*/  ULEA UR4, UR8, UR41, 0x3 ;  /* 0x0000002908047291 */ /* 0x000fe2000f8e183f */
[----:B------:R-:W-:-:S08]  /*19c0*/  SHF.L.U32 R3, R5, 0x1f, RZ ;  /* 0x0000001f05037819 */ /* 0x000fd000000006ff */
[----:B------:R1:W2:Y:S01]  /*19d0*/  SYNCS.PHASECHK.TRANS64.TRYWAIT P1, [UR4], R3 ;  /* 0x00000003ff0075a7 */ /* 0x0002a20008020144 */
[----:B------:R-:W-:Y:S05]  /*19e0*/  @!P0 BRA `(.L_x_24) ;  /* 0x0000000000048947 */ /* 0x000fea0003800000 */
[----:B------:R-:W-:Y:S01]  /*19f0*/  BPT.TRAP 0x1 ;  /* 0x000000040000795c */ /* 0x000fe20000300000 */
.L_x_24:
[----:B--2---:R-:W-:Y:S05]  /*1a00*/  @P1 BRA `(.L_x_25) ;  /* 0x0000000000081947 */ /* 0x004fea0003800000 */
[----:B------:R-:W2:Y:S02]  /*1a10*/  SYNCS.PHASECHK.TRANS64.TRYWAIT P1, [UR4], R3 ;  /* 0x00000003ff0075a7 */ /* 0x000ea40008020144 */
[----:B--2---:R-:W-:Y:S05]  /*1a20*/  @!P1 BRA `(.L_x_26) ;  /* 0x0000008000c09947 */ /* 0x004fea0003800000 */
.L_x_25:
[----:B------:R-:W-:Y:S01]  /*1a30*/  ULEA UR4, UR8, UR11, 0x8 ;  /* 0x0000000b08047291 */ /* 0x000fe2000f8e403f */
[----:B------:R-:W-:Y:S01]  /*1a40*/  WARPGROUP.ARRIVE ;  /* 0x00000000000079c5 */ /* 0x000fe20000000000 */
[----:B------:R-:W-:Y:S01]  /*1a50*/  ULEA UR6, UR8, UR10, 0xa ;  /* 0x0000000a08067291 */ /* 0x000fe2000f8e503f */
[----:B------:R-:W-:Y:S01]  /*1a60*/  UMOV UR5, 0x80000020 ;  /* 0x8000002000057882 */ /* 0x000fe20000000000 */
[----:B------:R-:W-:-:S07]  /*1a70*/  UMOV UR7, 0x80000020 ;  /* 0x8000002000077882 */ /* 0x000fce0000000000 */
[----:B------:R-:W-:Y:S01]  /*1a80*/  IGMMA.64x256x32.S8.S8 R24, gdesc[UR4], R24, gsb0 ;  /* 0x06600000041879f1 */ /* 0x000fe20008041018 */
        /* <DEDUP_REMOVED lines=9> */
[----:B------:R-:W-:Y:S01]  /*1b20*/  BPT.TRAP 0x1 ;  /* 0x000000040000795c */ /* 0x000fe20000300000 */
.L_x_27:
[----:B------:R-:W-:Y:S01]  /*1b30*/  ULEA UR4, UR9, UR41, 0x3 ;  /* 0x0000002909047291 */ /* 0x000fe2000f8e183f */
[----:B------:R-:W-:-:S03]  /*1b40*/  ISETP.GT.U32.AND P1, PT, R16, 0x1, PT ;  /* 0x000000011000780c */ /* 0x000fc60003f24070 */
[----:B------:R-:W-:-:S04]  /*1b50*/  UIADD3 UR4, UR4, 0x58, URZ ;  /* 0x0000005804047890 */ /* 0x000fc8000fffe03f */
[----:B------:R-:W-:-:S09]  /*1b60*/  UPRMT UR4, URZ, 0x654, UR4 ;  /* 0x000006543f047896 */ /* 0x000fd20008000004 */
[----:B------:R-:W-:Y:S01]  /*1b70*/  SYNCS.ARRIVE.TRANS64.RED.A1T0 RZ, [UR4], RZ ;  /* 0x000000ffffff79a7 */ /* 0x000fe20008100404 */
[----:B------:R-:W-:Y:S05]  /*1b80*/  @P1 BRA `(.L_x_28) ;  /* 0x0000000000041947 */ /* 0x000fea0003800000 */
[----:B------:R-:W-:Y:S01]  /*1b90*/  BPT.TRAP 0x1 ;  /* 0x000000040000795c */ /* 0x000fe20000300000 */
.L_x_28:
[----:B------:R-:W-:Y:S01]  /*1ba0*/  UIADD3 UR8, UR8, 0x1, URZ ;  /* 0x0000000108087890 */ /* 0x000fe2000fffe03f */
[C---:B------:R-:W-:Y:S01]  /*1bb0*/  ISETP.GT.AND P1, PT, R0.reuse, 0x1, PT ;  /* 0x000000010000780c */ /* 0x040fe20003f24270 */
[----:B------:R-:W-:Y:S01]  /*1bc0*/  UIADD3 UR9, UR9, 0x1, URZ ;  /* 0x0000000109097890 */ /* 0x000fe2000fffe03f */
[----:B------:R-:W-:Y:S01]  /*1bd0*/  VIADD R0, R0, 0xffffffff ;  /* 0xffffffff00007836 */ /* 0x000fe20000000000 */
[----:B------:R-:W-:Y:S02]  /*1be0*/  UISETP.NE.AND UP0, UPT, UR8, 0xb, UPT ;  /* 0x0000000b0800788c */ /* 0x000fe4000bf05270 */
[----:B------:R-:W-:Y:S02]  /*1bf0*/  UISETP.NE.AND UP1, UPT, UR9, 0xb, UPT ;  /* 0x0000000b0900788c */ /* 0x000fe4000bf25270 */
[----:B------:R-:W-:Y:S02]  /*1c00*/  USEL UR4, URZ, 0x1, UP0 ;  /* 0x000000013f047887 */ /* 0x000fe40008000000 */
[----:B------:R-:W-:-:S02]  /*1c10*/  USEL UR8, UR8, URZ, UP0 ;  /* 0x0000003f08087287 */ /* 0x000fc40008000000 */
[----:B------:R-:W-:Y:S02]  /*1c20*/  USEL UR9, UR9, URZ, UP1 ;  /* 0x0000003f09097287 */ /* 0x000fe40008800000 */
[----:B------:R-:W-:Y:S01]  /*1c30*/  LOP3.LUT R5, R5, UR4, RZ, 0x3c, !PT ;  /* 0x0000000405057c12 */ /* 0x000fe2000f8e3cff */
[----:B------:R-:W-:Y:S09]  /*1c40*/  @P1 BRA `(.L_x_29) ;  /* 0xfffffffc00501947 */ /* 0x000ff2000383ffff */
.L_x_22:
[----:B-12---:R-:W1:Y:S01]  /*1c50*/  LDC R0, c[0x0][0x28c] ;  /* 0x0000a300ff007b82 */ /* 0x006e620000000800 */
[----:B------:R2:W-:Y:S01]  /*1c60*/  SYNCS.ARRIVE.TRANS64.A1T0 RZ, [R158+UR45], RZ ;  /* 0x000000ff9eff79a7 */ /* 0x0005e2000810002d */
[----:B-1----:R-:W-:-:S13]  /*1c70*/  ISETP.GE.AND P1, PT, R0, 0x1, PT ;  /* 0x000000010000780c */ /* 0x002fda0003f26270 */
[----:B--2---:R-:W-:Y:S05]  /*1c80*/  @!P1 BRA `(.L_x_30) ;  /* 0x0000000000349947 */ /* 0x004fea0003800000 */
[----:B------:R-:W-:Y:S05]  /*1c90*/  @!P0 BRA `(.L_x_31) ;  /* 0x0000000000048947 */ /* 0x000fea0003800000 */
[----:B------:R-:W-:Y:S01]  /*1ca0*/  BPT.TRAP 0x1 ;  /* 0x000000040000795c */ /* 0x000fe20000300000 */
.L_x_31:
[----:B------:R-:W-:Y:S01]  /*1cb0*/  UIADD3 UR6, UR43, UR39, URZ ;  /* 0x000000272b067290 */ /* 0x000fe2000fffe03f */
[----:B------:R-:W-:-:S03]  /*1cc0*/  ISETP.GT.U32.AND P0, PT, R16, 0x1, PT ;  /* 0x000000011000780c */ /* 0x000fc60003f04070 */
[----:B------:R-:W-:-:S04]  /*1cd0*/  UIMAD.WIDE.U32 UR4, UR6, -0x45d1745d, URZ ;  /* 0xba2e8ba3060478a5 */ /* 0x000fc8000f8e003f */
[----:B------:R-:W-:-:S04]  /*1ce0*/  USHF.R.U32.HI UR4, URZ, 0x3, UR5 ;  /* 0x000000033f047899 */ /* 0x000fc80008011605 */
[----:B------:R-:W-:-:S04]  /*1cf0*/  UIMAD UR6, UR4, -0xb, UR6 ;  /* 0xfffffff5040678a4 */ /* 0x000fc8000f8e0206 */
[----:B------:R-:W-:-:S04]  /*1d00*/  ULEA UR6, UR6, UR41, 0x3 ;  /* 0x0000002906067291 */ /* 0x000fc8000f8e183f */
[----:B------:R-:W-:-:S04]  /*1d10*/  UIADD3 UR6, UR6, 0x58, URZ ;  /* 0x0000005806067890 */ /* 0x000fc8000fffe03f */
[----:B------:R-:W-:-:S09]  /*1d20*/  UPRMT UR6, URZ, 0x654, UR6 ;  /* 0x000006543f067896 */ /* 0x000fd20008000006 */
[----:B------:R-:W-:Y:S01]  /*1d30*/  SYNCS.ARRIVE.TRANS64.RED.A1T0 RZ, [UR6], RZ ;  /* 0x000000ffffff79a7 */ /* 0x000fe20008100406 */
[----:B------:R-:W-:Y:S05]  /*1d40*/  @P0 BRA `(.L_x_30) ;  /* 0x0000000000040947 */ /* 0x000fea0003800000 */
[----:B------:R-:W-:Y:S01]  /*1d50*/  BPT.TRAP 0x1 ;  /* 0x000000040000795c */ /* 0x000fe20000300000 */
.L_x_30:
[----:B------:R-:W-:Y:S01]  /*1d60*/  SHF.L.U32 R0, R163, 0x1f, RZ ;  /* 0x0000001fa3007819 */ /* 0x000fe200000006ff */
[----:B------:R-:W-:Y:S01]  /*1d70*/  UIADD3 UR39, UR44, UR39, URZ ;  /* 0x000000272c277290 */ /* 0x000fe2000fffe03f */
[----:B------:R-:W1:Y:S01]  /*1d80*/  LDC R7, c[0x0][0x288] ;  /* 0x0000a200ff077b82 */ /* 0x000e620000000800 */
[----:B------:R-:W-:Y:S01]  /*1d90*/  UISETP.GE.U32.AND UP1, UPT, UR44, 0xb, UPT ;  /* 0x0000000b2c00788c */ /* 0x000fe2000bf26070 */
[----:B------:R-:W-:Y:S01]  /*1da0*/  IMAD.SHL.U32 R8, R156, 0x2, RZ ;  /* 0x000000029c087824 */ /* 0x000fe200078e00ff */
[----:B------:R-:W-:Y:S02]  /*1db0*/  UISETP.GT.U32.AND UP0, UPT, UR39, 0xa, UPT ;  /* 0x0000000a2700788c */ /* 0x000fe4000bf04070 */
[----:B------:R-:W-:Y:S02]  /*1dc0*/  UIMAD.WIDE.U32 UR4, UR39, -0x45d1745d, URZ ;  /* 0xba2e8ba3270478a5 */ /* 0x000fe4000f8e003f */
[----:B------:R-:W-:Y:S01]  /*1dd0*/  UISETP.LT.U32.AND UP0, UPT, UR44, 0xb, UP0 ;  /* 0x0000000b2c00788c */ /* 0x000fe20008701070 */
[----:B------:R-:W2:Y:S01]  /*1de0*/  SYNCS.PHASECHK.TRANS64.TRYWAIT P0, [R159+UR42+0x10], R0 ;  /* 0x000010009f0075a7 */ /* 0x000ea2000800016a */
[----:B------:R-:W-:Y:S01]  /*1df0*/  USHF.R.U32.HI UR4, URZ, 0x3, UR5 ;  /* 0x000000033f047899 */ /* 0x000fe20008011605 */
[----:B------:R-:W-:Y:S01]  /*1e00*/  SHF.R.S32.HI R9, RZ, 0x1f, R8 ;  /* 0x0000001fff097819 */ /* 0x000fe20000011408 */
[----:B------:R-:W-:-:S02]  /*1e10*/  USEL UR6, URZ, 0x1, !UP0 ;  /* 0x000000013f067887 */ /* 0x000fc4000c000000 */
[----:B------:R-:W-:Y:S02]  /*1e20*/  UIMAD UR39, UR4, -0xb, UR39 ;  /* 0xfffffff5042778a4 */ /* 0x000fe4000f8e0227 */
[----:B------:R-:W-:-:S04]  /*1e30*/  ULOP3.LUT UR38, UR38, UR6, URZ, 0x3c, !UPT ;  /* 0x0000000626267292 */ /* 0x000fc8000f8e3c3f */
[----:B------:R-:W-:Y:S01]  /*1e40*/  @UP1 ULOP3.LUT UR38, UR38, 0x1, UR4, 0x78, !UPT ;  /* 0x0000000126261892 */ /* 0x000fe2000f8e7804 */
[----:B-12---:R-:W-:Y:S11]  /*1e50*/  @!P0 BRA `(.L_x_32) ;  /* 0x0000007c00cc8947 */ /* 0x006ff60003800000 */
.L_x_325:
[----:B-1----:R-:W-:Y:S01]  /*1e60*/  IMAD.SHL.U32 R0, R19, 0x40, RZ ;  /* 0x0000004013007824 */ /* 0x002fe200078e00ff */
[----:B------:R-:W-:Y:S01]  /*1e70*/  ULDC UR6, c[0x0][0x284] ;  /* 0x0000a10000067ab9 */ /* 0x000fe20000000800 */
[----:B------:R-:W-:Y:S01]  /*1e80*/  IMAD.SHL.U32 R22, R22, 0x100, RZ ;  /* 0x0000010016167824 */ /* 0x000fe200078e00ff */
[----:B------:R-:W-:Y:S01]  /*1e90*/  SHF.R.S32.HI R15, RZ, 0x1f, R2 ;  /* 0x0000001fff0f7819 */ /* 0x000fe20000011402 */
[----:B------:R-:W-:Y:S01]  /*1ea0*/  ULDC.64 UR4, c[0x0][0x5d0] ;  /* 0x0001740000047ab9 */ /* 0x000fe20000000a00 */
[----:B------:R-:W-:Y:S01]  /*1eb0*/  ISETP.GE.AND P0, PT, R0, UR6, PT ;  /* 0x0000000600007c0c */ /* 0x000fe2000bf06270 */
[----:B------:R-:W-:Y:S01]  /*1ec0*/  IMAD.WIDE.U32 R4, R2, UR4, R8 ;  /* 0x0000000402047c25 */ /* 0x000fe2000f8e0008 */
[----:B------:R-:W-:Y:S02]  /*1ed0*/  SHF.R.S32.HI R14, RZ, 0x1f, R22 ;  /* 0x0000001fff0e7819 */ /* 0x000fe40000011416 */
[C---:B------:R-:W-:Y:S01]  /*1ee0*/  ISETP.GE.OR P0, PT, R22.reuse, R7, P0 ;  /* 0x000000071600720c */ /* 0x040fe20000706670 */
[----:B------:R-:W-:Y:S01]  /*1ef0*/  IMAD R3, R15, UR4, RZ ;  /* 0x000000040f037c24 */ /* 0x000fe2000f8e02ff */
[----:B------:R-:W-:-:S03]  /*1f00*/  IADD3 R4, P1, R22, R4, RZ ;  /* 0x0000000416047210 */ /* 0x000fc60007f3e0ff */
[----:B------:R-:W-:-:S05]  /*1f10*/  IMAD R3, R2, UR5, R3 ;  /* 0x0000000502037c24 */ /* 0x000fca000f8e0203 */
[----:B------:R-:W-:-:S03]  /*1f20*/  IADD3.X R5, R14, R5, R3, P1, !PT ;  /* 0x000000050e057210 */ /* 0x000fc60000ffe403 */
[----:B------:R-:W-:Y:S05]  /*1f30*/  @P0 BRA `(.L_x_33) ;  /* 0x0000006000b00947 */ /* 0x000fea0003800000 */
[----:B0-----:R-:W0:Y:S01]  /*1f40*/  LDC.64 R12, c[0x0][0x5c8] ;  /* 0x00017200ff0c7b82 */ /* 0x001e220000000a00 */
[----:B------:R-:W-:Y:S01]  /*1f50*/  IMAD.WIDE R10, R19, 0x40, R154 ;  /* 0x00000040130a7825 */ /* 0x000fe200078e029a */
[----:B------:R-:W-:Y:S01]  /*1f60*/  ULDC.64 UR4, c[0x0][0x5c0] ;  /* 0x0001700000047ab9 */ /* 0x000fe20000000a00 */
[----:B------:R-:W-:Y:S02]  /*1f70*/  BSSY B0, `(.L_x_33) ;  /* 0x0000628000007945 */ /* 0x000fe40003800000 */
[----:B------:R-:W-:Y:S02]  /*1f80*/  IMAD.IADD R19, R161, 0x1, -R0 ;  /* 0x00000001a1137824 */ /* 0x000fe400078e0a00 */
[-C--:B0-----:R-:W-:Y:S02]  /*1f90*/  IMAD R3, R11, R12.reuse, RZ ;  /* 0x0000000c0b037224 */ /* 0x081fe400078e02ff */
[----:B------:R-:W-:-:S04]  /*1fa0*/  IMAD.WIDE.U32 R4, R10, R12, R4 ;  /* 0x0000000c0a047225 */ /* 0x000fc800078e0004 */
[----:B------:R-:W-:Y:S01]  /*1fb0*/  IMAD R3, R10, R13, R3 ;  /* 0x0000000d0a037224 */ /* 0x000fe200078e0203 */
[----:B------:R-:W-:-:S03]  /*1fc0*/  IADD3 R4, P0, R4, UR4, RZ ;  /* 0x0000000404047c10 */ /* 0x000fc6000ff1e0ff */
[----:B------:R-:W-:Y:S01]  /*1fd0*/  IMAD.IADD R3, R5, 0x1, R3 ;  /* 0x0000000105037824 */ /* 0x000fe200078e0203 */
[----:B------:R-:W-:-:S04]  /*1fe0*/  LEA R6, P1, R12, R4, 0x3 ;  /* 0x000000040c067211 */ /* 0x000fc800078218ff */
[----:B------:R-:W-:Y:S01]  /*1ff0*/  IADD3.X R5, R3, UR5, RZ, P0, !PT ;  /* 0x0000000503057c10 */ /* 0x000fe200087fe4ff */
[----:B------:R-:W-:Y:S01]  /*2000*/  IMAD R3, R156, -0x2, R7 ;  /* 0xfffffffe9c037824 */ /* 0x000fe200078e0207 */
[----:B-----5:R-:W-:Y:S02]  /*2010*/  ISETP.NE.AND P0, PT, R152, RZ, PT ;  /* 0x000000ff9800720c */ /* 0x020fe40003f05270 */
[----:B------:R-:W-:Y:S01]  /*2020*/  LEA.HI.X R7, R12, R5, R13, 0x3, P1 ;  /* 0x000000050c077211 */ /* 0x000fe200008f1c0d */
[----:B------:R-:W-:-:S10]  /*2030*/  IMAD.IADD R0, R3, 0x1, -R22 ;  /* 0x0000000103007824 */ /* 0x000fd400078e0a16 */
[----:B------:R-:W-:Y:S05]  /*2040*/  @!P0 BRA `(.L_x_34) ;  /* 0x0000004800608947 */ /* 0x000fea0003800000 */
[----:B------:R-:W0:Y:S01]  /*2050*/  LDC.64 R20, c[0x0][0x5b0] ;  /* 0x00016c00ff147b82 */ /* 0x000e220000000a00 */
[----:B------:R-:W-:Y:S01]  /*2060*/  ULDC.64 UR4, c[0x0][0x5b8] ;  /* 0x00016e0000047ab9 */ /* 0x000fe20000000a00 */
[----:B------:R-:W-:Y:S01]  /*2070*/  ISETP.GE.AND P1, PT, R19, 0x1, PT ;  /* 0x000000011300780c */ /* 0x000fe20003f26270 */
[----:B------:R-:W-:Y:S01]  /*2080*/  IMAD.WIDE.U32 R8, R2, UR4, R8 ;  /* 0x0000000402087c25 */ /* 0x000fe2000f8e0008 */
[----:B------:R-:W-:Y:S02]  /*2090*/  BSSY B1, `(.L_x_35) ;  /* 0x000000e000017945 */ /* 0x000fe40003800000 */
[----:B------:R-:W-:Y:S01]  /*20a0*/  ISETP.LT.OR P5, PT, R0, 0x1, !P1 ;  /* 0x000000010000780c */ /* 0x000fe20004fa1670 */
[----:B------:R-:W-:Y:S01]  /*20b0*/  IMAD R3, R15, UR4, RZ ;  /* 0x000000040f037c24 */ /* 0x000fe2000f8e02ff */
[----:B------:R-:W1:Y:S01]  /*20c0*/  LDC.64 R164, c[0x0][0x5a8] ;  /* 0x00016a00ffa47b82 */ /* 0x000e620000000a00 */
[----:B------:R-:W-:Y:S02]  /*20d0*/  IADD3 R12, P0, R22, R8, RZ ;  /* 0x00000008160c7210 */ /* 0x000fe40007f1e0ff */
[----:B------:R-:W-:-:S05]  /*20e0*/  IMAD R3, R2, UR5, R3 ;  /* 0x0000000502037c24 */ /* 0x000fca000f8e0203 */
[----:B------:R-:W-:Y:S01]  /*20f0*/  IADD3.X R13, R14, R9, R3, P0, !PT ;  /* 0x000000090e0d7210 */ /* 0x000fe200007fe403 */
[-C--:B0-----:R-:W-:Y:S02]  /*2100*/  IMAD R8, R11, R20.reuse, RZ ;  /* 0x000000140b087224 */ /* 0x081fe400078e02ff */
[----:B------:R-:W-:-:S04]  /*2110*/  IMAD.WIDE.U32 R2, R10, R20, R12 ;  /* 0x000000140a027225 */ /* 0x000fc800078e000c */
[----:B------:R-:W-:Y:S01]  /*2120*/  IMAD R15, R10, R21, R8 ;  /* 0x000000150a0f7224 */ /* 0x000fe200078e0208 */
[----:B-1----:R-:W-:-:S04]  /*2130*/  IADD3 R2, P0, R2, R164, RZ ;  /* 0x000000a402027210 */ /* 0x002fc80007f1e0ff */
[----:B------:R-:W-:Y:S01]  /*2140*/  IADD3.X R3, R165, R3, R15, P0, !PT ;  /* 0x00000003a5037210 */ /* 0x000fe200007fe40f */
[----:B------:R-:W-:Y:S08]  /*2150*/  @P5 BRA `(.L_x_36) ;  /* 0x0000000000045947 */ /* 0x000ff00003800000 */
[----:B------:R0:W5:Y:S02]  /*2160*/  LDG.E.U8 R162, desc[UR36][R2.64] ;  /* 0x0000002402a27981 */ /* 0x000164000c1e1100 */
.L_x_36:
[----:B------:R-:W-:Y:S05]  /*2170*/  BSYNC B1 ;  /* 0x0000000000017941 */ /* 0x000fea0003800000 */
.L_x_35:
[----:B-----5:R-:W-:Y:S01]  /*2180*/  LOP3.LUT R11, R162, 0xffff, RZ, 0xc0, !PT ;  /* 0x0000ffffa20b7812 */ /* 0x020fe200078ec0ff */
[C---:B------:R-:W-:Y:S01]  /*2190*/  IMAD.SHL.U32 R8, R20.reuse, 0x8, RZ ;  /* 0x0000000814087824 */ /* 0x040fe200078e00ff */
[----:B------:R-:W-:Y:S01]  /*21a0*/  SHF.L.U64.HI R9, R20, 0x3, R21 ;  /* 0x0000000314097819 */ /* 0x000fe20000010215 */
[----:B------:R-:W-:Y:S01]  /*21b0*/  BSSY B1, `(.L_x_37) ;  /* 0x000000e000017945 */ /* 0x000fe20003800000 */
[----:B------:R-:W-:Y:S02]  /*21c0*/  PRMT R11, R11, 0x8880, RZ ;  /* 0x000088800b0b7816 */ /* 0x000fe400000000ff */
[----:B------:R-:W-:Y:S01]  /*21d0*/  ISETP.LT.OR P2, PT, R0, 0x2, !P1 ;  /* 0x000000020000780c */ /* 0x000fe20004f41670 */
[----:B------:R-:W-:Y:S01]  /*21e0*/  IMAD.WIDE.U32 R8, R10, R20, R8 ;  /* 0x000000140a087225 */ /* 0x000fe200078e0008 */
[----:B------:R-:W-:-:S03]  /*21f0*/  ISETP.GE.AND P0, PT, R19, 0x9, PT ;  /* 0x000000091300780c */ /* 0x000fc60003f06270 */
[----:B------:R-:W-:Y:S01]  /*2200*/  IMAD R10, R11, R152, RZ ;  /* 0x000000980b0a7224 */ /* 0x000fe200078e02ff */
[----:B------:R-:W-:Y:S01]  /*2210*/  IADD3 R8, P3, P4, R12, R164, R8 ;  /* 0x000000a40c087210 */ /* 0x000fe20007c7e008 */
[----:B------:R-:W-:Y:S02]  /*2220*/  IMAD.IADD R14, R15, 0x1, R9 ;  /* 0x000000010f0e7824 */ /* 0x000fe400078e0209 */
[----:B------:R-:W-:-:S05]  /*2230*/  @!P5 IMAD R11, R24, R153, R10 ;  /* 0x00000099180bd224 */ /* 0x000fca00078e020a */
[----:B------:R1:W-:Y:S01]  /*2240*/  @!P5 STG.E.U8 desc[UR36][R4.64], R11 ;  /* 0x0000000b0400d986 */ /* 0x0003e2000c101124 */
[----:B------:R-:W-:Y:S05]  /*2250*/  @P2 BRA `(.L_x_38) ;  /* 0x00000000000c2947 */ /* 0x000fea0003800000 */
[----:B------:R-:W1:Y:S02]  /*2260*/  LDG.E.U8 R162, desc[UR36][R2.64+0x1] ;  /* 0x0000012402a27981 */ /* 0x000e64000c1e1100 */
[----:B-1----:R-:W-:-:S05]  /*2270*/  PRMT R11, R162, 0x8880, RZ ;  /* 0x00008880a20b7816 */ /* 0x002fca00000000ff */
[----:B------:R-:W-:-:S07]  /*2280*/  IMAD R10, R11, R152, RZ ;  /* 0x000000980b0a7224 */ /* 0x000fce00078e02ff */
.L_x_38:
[----:B------:R-:W-:Y:S05]  /*2290*/  BSYNC B1 ;  /* 0x0000000000017941 */ /* 0x000fea0003800000 */
.L_x_37:
[C---:B------:R-:W-:Y:S01]  /*22a0*/  ISETP.LT.OR P5, PT, R0.reuse, 0x1, !P0 ;  /* 0x000000010000780c */ /* 0x040fe200047a1670 */
[----:B------:R-:W-:Y:S01]  /*22b0*/  @!P2 IMAD R25, R25, R153, R10 ;  /* 0x000000991919a224 */ /* 0x000fe200078e020a */
[----:B------:R-:W-:Y:S01]  /*22c0*/  BSSY B1, `(.L_x_39) ;  /* 0x000000a000017945 */ /* 0x000fe20003800000 */
[----:B------:R-:W-:Y:S02]  /*22d0*/  IADD3.X R9, R13, R165, R14, P3, P4 ;  /* 0x000000a50d097210 */ /* 0x000fe40001fe840e */
[C---:B------:R-:W-:Y:S01]  /*22e0*/  ISETP.LT.OR P3, PT, R0.reuse, 0x2, !P0 ;  /* 0x000000020000780c */ /* 0x040fe20004761670 */
[----:B------:R2:W-:Y:S01]  /*22f0*/  @!P2 STG.E.U8 desc[UR36][R4.64+0x1], R25 ;  /* 0x000001190400a986 */ /* 0x0005e2000c101124 */
[C---:B------:R-:W-:Y:S02]  /*2300*/  ISETP.LT.OR P4, PT, R0.reuse, 0x9, !P1 ;  /* 0x000000090000780c */ /* 0x040fe40004f81670 */
[----:B------:R-:W-:-:S04]  /*2310*/  ISETP.LT.OR P2, PT, R0, 0xa, !P1 ;  /* 0x0000000a0000780c */ /* 0x000fc80004f41670 */
[----:B------:R-:W-:Y:S09]  /*2320*/  @P5 BRA `(.L_x_40) ;  /* 0x00000000000c5947 */ /* 0x000ff20003800000 */
[----:B------:R-:W1:Y:S02]  /*2330*/  LDG.E.U8 R162, desc[UR36][R8.64] ;  /* 0x0000002408a27981 */ /* 0x000e64000c1e1100 */
[----:B-1----:R-:W-:-:S05]  /*2340*/  PRMT R11, R162, 0x8880, RZ ;  /* 0x00008880a20b7816 */ /* 0x002fca00000000ff */
[----:B------:R-:W-:-:S07]  /*2350*/  IMAD R10, R11, R152, RZ ;  /* 0x000000980b0a7224 */ /* 0x000fce00078e02ff */
.L_x_40:
[----:B------:R-:W-:Y:S05]  /*2360*/  BSYNC B1 ;  /* 0x0000000000017941 */ /* 0x000fea0003800000 */
.L_x_39:
[----:B-1----:R-:W-:Y:S01]  /*2370*/  @!P5 IMAD R11, R26, R153, R10 ;  /* 0x000000991a0bd224 */ /* 0x002fe200078e020a */
[----:B------:R-:W-:Y:S04]  /*2380*/  BSSY B1, `(.L_x_41) ;  /* 0x0000006000017945 */ /* 0x000fe80003800000 */
[----:B------:R1:W-:Y:S01]  /*2390*/  @!P5 STG.E.U8 desc[UR36][R6.64], R11 ;  /* 0x0000000b0600d986 */ /* 0x0003e2000c101124 */
[----:B------:R-:W-:Y:S05]  /*23a0*/  @P3 BRA `(.L_x_42) ;  /* 0x00000000000c3947 */ /* 0x000fea0003800000 */
[----:B------:R-:W1:Y:S02]  /*23b0*/  LDG.E.U8 R162, desc[UR36][R8.64+0x1] ;  /* 0x0000012408a27981 */ /* 0x000e64000c1e1100 */
[----:B-1----:R-:W-:-:S05]  /*23c0*/  PRMT R11, R162, 0x8880, RZ ;  /* 0x00008880a20b7816 */ /* 0x002fca00000000ff */
[----:B------:R-:W-:-:S07]  /*23d0*/  IMAD R10, R11, R152, RZ ;  /* 0x000000980b0a7224 */ /* 0x000fce00078e02ff */
.L_x_42:
[----:B------:R-:W-:Y:S05]  /*23e0*/  BSYNC B1 ;  /* 0x0000000000017941 */ /* 0x000fea0003800000 */
.L_x_41:
[----:B------:R-:W-:Y:S01]  /*23f0*/  @!P3 IMAD R27, R27, R153, R10 ;  /* 0x000000991b1bb224 */ /* 0x000fe200078e020a */
[----:B------:R-:W-:Y:S04]  /*2400*/  BSSY B1, `(.L_x_43) ;  /* 0x0000006000017945 */ /* 0x000fe80003800000 */
[----:B------:R3:W-:Y:S01]  /*2410*/  @!P3 STG.E.U8 desc[UR36][R6.64+0x1], R27 ;  /* 0x0000011b0600b986 */ /* 0x0007e2000c101124 */
[----:B------:R-:W-:Y:S05]  /*2420*/  @P4 BRA `(.L_x_44) ;  /* 0x00000000000c4947 */ /* 0x000fea0003800000 */
[----:B------:R-:W1:Y:S02]  /*2430*/  LDG.E.U8 R162, desc[UR36][R2.64+0x8] ;  /* 0x0000082402a27981 */ /* 0x000e64000c1e1100 */
[----:B-1----:R-:W-:-:S05]  /*2440*/  PRMT R11, R162, 0x8880, RZ ;  /* 0x00008880a20b7816 */ /* 0x002fca00000000ff */
[----:B------:R-:W-:-:S07]  /*2450*/  IMAD R10, R11, R152, RZ ;  /* 0x000000980b0a7224 */ /* 0x000fce00078e02ff */
.L_x_44:
[----:B------:R-:W-:Y:S05]  /*2460*/  BSYNC B1 ;  /* 0x0000000000017941 */ /* 0x000fea0003800000 */
.L_x_43:
[----:B-1----:R-:W-:Y:S01]  /*2470*/  @!P4 IMAD R11, R28, R153, R10 ;  /* 0x000000991c0bc224 */ /* 0x002fe200078e020a */
[----:B------:R-:W-:Y:S04]  /*2480*/  BSSY B1, `(.L_x_45) ;  /* 0x0000006000017945 */ /* 0x000fe80003800000 */
[----:B------:R1:W-:Y:S01]  /*2490*/  @!P4 STG.E.U8 desc[UR36][R4.64+0x8], R11 ;  /* 0x0000080b0400c986 */ /* 0x0003e2000c101124 */
[----:B------:R-:W-:Y:S05]  /*24a0*/  @P2 BRA `(.L_x_46) ;  /* 0x00000000000c2947 */ /* 0x000fea0003800000 */
[----:B------:R-:W1:Y:S02]  /*24b0*/  LDG.E.U8 R162, desc[UR36][R2.64+0x9] ;  /* 0x0000092402a27981 */ /* 0x000e64000c1e1100 */
[----:B-1----:R-:W-:-:S05]  /*24c0*/  PRMT R11, R162, 0x8880, RZ ;  /* 0x00008880a20b7816 */ /* 0x002fca00000000ff */
[----:B------:R-:W-:-:S07]  /*24d0*/  IMAD R10, R11, R152, RZ ;  /* 0x000000980b0a7224 */ /* 0x000fce00078e02ff */
.L_x_46:
[----:B------:R-:W-:Y:S05]  /*24e0*/  BSYNC B1 ;  /* 0x0000000000017941 */ /* 0x000fea0003800000 */
.L_x_45:
[C---:B------:R-:W-:Y:S01]  /*24f0*/  ISETP.LT.OR P4, PT, R0.reuse, 0x9, !P0 ;  /* 0x000000090000780c */ /* 0x040fe20004781670 */
[----:B------:R-:W-:Y:S01]  /*2500*/  @!P2 IMAD R29, R29, R153, R10 ;  /* 0x000000991d1da224 */ /* 0x000fe200078e020a */
[----:B------:R-:W-:Y:S01]  /*2510*/  BSSY B1, `(.L_x_47) ;  /* 0x0000009000017945 */ /* 0x000fe20003800000 */
[C---:B------:R-:W-:Y:S02]  /*2520*/  ISETP.LT.OR P3, PT, R0.reuse, 0xa, !P0 ;  /* 0x0000000a0000780c */ /* 0x040fe40004761670 */
[C---:B------:R-:W-:Y:S01]  /*2530*/  ISETP.LT.OR P5, PT, R0.reuse, 0x11, !P1 ;  /* 0x000000110000780c */ /* 0x040fe20004fa1670 */
[----:B------:R4:W-:Y:S01]  /*2540*/  @!P2 STG.E.U8 desc[UR36][R4.64+0x9], R29 ;  /* 0x0000091d0400a986 */ /* 0x0009e2000c101124 */
[----:B------:R-:W-:-:S06]  /*2550*/  ISETP.LT.OR P2, PT, R0, 0x12, !P1 ;  /* 0x000000120000780c */ /* 0x000fcc0004f41670 */
[----:B------:R-:W-:Y:S07]  /*2560*/  @P4 BRA `(.L_x_48) ;  /* 0x00000000000c4947 */ /* 0x000fee0003800000 */
[----:B------:R-:W1:Y:S02]  /*2570*/  LDG.E.U8 R162, desc[UR36][R8.64+0x8] ;  /* 0x0000082408a27981 */ /* 0x000e64000c1e1100 */
[----:B-1----:R-:W-:-:S05]  /*2580*/  PRMT R11, R162, 0x8880, RZ ;  /* 0x00008880a20b7816 */ /* 0x002fca00000000ff */
[----:B------:R-:W-:-:S07]  /*2590*/  IMAD R10, R11, R152, RZ ;  /* 0x000000980b0a7224 */ /* 0x000fce00078e02ff */
.L_x_48:
[----:B------:R-:W-:Y:S05]  /*25a0*/  BSYNC B1 ;  /* 0x0000000000017941 */ /* 0x000fea0003800000 */
.L_x_47:
[----:B-1----:R-:W-:Y:S01]  /*25b0*/  @!P4 IMAD R11, R30, R153, R10 ;  /* 0x000000991e0bc224 */ /* 0x002fe200078e020a */
[----:B------:R-:W-:Y:S04]  /*25c0*/  BSSY B1, `(.L_x_49) ;  /* 0x0000006000017945 */ /* 0x000fe80003800000 */
[----:B------:R1:W-:Y:S01]  /*25d0*/  @!P4 STG.E.U8 desc[UR36][R6.64+0x8], R11 ;  /* 0x0000080b0600c986 */ /* 0x0003e2000c101124 */
[----:B------:R-:W-:Y:S05]  /*25e0*/  @P3 BRA `(.L_x_50) ;  /* 0x00000000000c3947 */ /* 0x000fea0003800000 */
[----:B------:R-:W1:Y:S02]  /*25f0*/  LDG.E.U8 R162, desc[UR36][R8.64+0x9] ;  /* 0x0000092408a27981 */ /* 0x000e64000c1e1100 */
[----:B-1----:R-:W-:-:S05]  /*2600*/  PRMT R11, R162, 0x8880, RZ ;  /* 0x00008880a20b7816 */ /* 0x002fca00000000ff */
[----:B------:R-:W-:-:S07]  /*2610*/  IMAD R10, R11, R152, RZ ;  /* 0x000000980b0a7224 */ /* 0x000fce00078e02ff */
.L_x_50:
[----:B------:R-:W-:Y:S05]  /*2620*/  BSYNC B1 ;  /* 0x0000000000017941 */ /* 0x000fea0003800000 */
.L_x_49:
[----:B------:R-:W-:Y:S01]  /*2630*/  @!P3 IMAD R31, R31, R153, R10 ;  /* 0x000000991f1fb224 */ /* 0x000fe200078e020a */
[----:B------:R-:W-:Y:S04]  /*2640*/  BSSY B1, `(.L_x_51) ;  /* 0x0000006000017945 */ /* 0x000fe80003800000 */
[----:B------:R0:W-:Y:S01]  /*2650*/  @!P3 STG.E.U8 desc[UR36][R6.64+0x9], R31 ;  /* 0x0000091f0600b986 */ /* 0x0001e2000c101124 */
[----:B------:R-:W-:Y:S05]  /*2660*/  @P5 BRA `(.L_x_52) ;  /* 0x00000000000c5947 */ /* 0x000fea0003800000 */
[----:B------:R-:W1:Y:S02]  /*2670*/  LDG.E.U8 R162, desc[UR36][R2.64+0x10] ;  /* 0x0000102402a27981 */ /* 0x000e64000c1e1100 */
[----:B-1----:R-:W-:-:S05]  /*2680*/  PRMT R11, R162, 0x8880, RZ ;  /* 0x00008880a20b7816 */ /* 0x002fca00000000ff */
[----:B------:R-:W-:-:S07]  /*2690*/  IMAD R10, R11, R152, RZ ;  /* 0x000000980b0a7224 */ /* 0x000fce00078e02ff */
.L_x_52:
[----:B------:R-:W-:Y:S05]  /*26a0*/  BSYNC B1 ;  /* 0x0000000000017941 */ /* 0x000fea0003800000 */
.L_x_51:
[----:B-1----:R-:W-:Y:S01]  /*26b0*/  @!P5 IMAD R11, R32, R153, R10 ;  /* 0x00000099200bd224 */ /* 0x002fe200078e020a */
[----:B------:R-:W-:Y:S04]  /*26c0*/  BSSY B1, `(.L_x_53) ;  /* 0x0000006000017945 */ /* 0x000fe80003800000 */
[----:B------:R1:W-:Y:S01]  /*26d0*/  @!P5 STG.E.U8 desc[UR36][R4.64+0x10], R11 ;  /* 0x0000100b0400d986 */ /* 0x0003e2000c101124 */
[----:B------:R-:W-:Y:S05]  /*26e0*/  @P2 BRA `(.L_x_54) ;  /* 0x00000000000c2947 */ /* 0x000fea0003800000 */
[----:B------:R-:W1:Y:S02]  /*26f0*/  LDG.E.U8 R162, desc[UR36][R2.64+0x11] ;  /* 0x0000112402a27981 */ /* 0x000e64000c1e1100 */
[----:B-1----:R-:W-:-:S05]  /*2700*/  PRMT R11, R162, 0x8880, RZ ;  /* 0x00008880a20b7816 */ /* 0x002fca00000000ff */
[----:B------:R-:W-:-:S07]  /*2710*/  IMAD R10, R11, R152, RZ ;  /* 0x000000980b0a7224 */ /* 0x000fce00078e02ff */
.L_x_54:
[----:B------:R-:W-:Y:S05]  /*2720*/  BSYNC B1 ;  /* 0x0000000000017941 */ /* 0x000fea0003800000 */
.L_x_53:
        /* <DEDUP_REMOVED lines=11> */
.L_x_56:
[----:B------:R-:W-:Y:S05]  /*27e0*/  BSYNC B1 ;  /* 0x0000000000017941 */ /* 0x000fea0003800000 */
.L_x_55:
[----:B-1----:R-:W-:Y:S01]  /*27f0*/  @!P4 IMAD R11, R34, R153, R10 ;  /* 0x00000099220bc224 */ /* 0x002fe200078e020a */
[----:B------:R-:W-:Y:S04]  /*2800*/  BSSY B1, `(.L_x_57) ;  /* 0x0000006000017945 */ /* 0x000fe80003800000 */
[----:B------:R1:W-:Y:S01]  /*2810*/  @!P4 STG.E.U8 desc[UR36][R6.64+0x10], R11 ;  /* 0x0000100b0600c986 */ /* 0x0003e2000c101124 */
[----:B------:R-:W-:Y:S05]  /*2820*/  @P3 BRA `(.L_x_58) ;  /* 0x00000000000c3947 */ /* 0x000fea0003800000 */
[----:B------:R-:W1:Y:S02]  /*2830*/  LDG.E.U8 R162, desc[UR36][R8.64+0x11] ;  /* 0x0000112408a27981 */ /* 0x000e64000c1e1100 */
[----:B-1----:R-:W-:-:S05]  /*2840*/  PRMT R11, R162, 0x8880, RZ ;  /* 0x00008880a20b7816 */ /* 0x002fca00000000ff */
[----:B------:R-:W-:-:S07]  /*2850*/  IMAD R10, R11, R152, RZ ;  /* 0x000000980b0a7224 */ /* 0x000fce00078e02ff */
.L_x_58:
[----:B------:R-:W-:Y:S05]  /*2860*/  BSYNC B1 ;  /* 0x0000000000017941 */ /* 0x000fea0003800000 */
.L_x_57:
[----:B------:R-:W-:Y:S01]  /*2870*/  @!P3 IMAD R35, R35, R153, R10 ;  /* 0x000000992323b224 */ /* 0x000fe200078e020a */
[----:B------:R-:W-:Y:S04]  /*2880*/  BSSY B1, `(.L_x_59) ;  /* 0x0000006000017945 */ /* 0x000fe80003800000 */
[----:B------:R0:W-:Y:S01]  /*2890*/  @!P3 STG.E.U8 desc[UR36][R6.64+0x11], R35 ;  /* 0x000011230600b986 */ /* 0x0001e2000c101124 */
[----:B------:R-:W-:Y:S05]  /*28a0*/  @P5 BRA `(.L_x_60) ;  /* 0x00000000000c5947 */ /* 0x000fea0003800000 */
[----:B------:R-:W1:Y:S02]  /*28b0*/  LDG.E.U8 R162, desc[UR36][R2.64+0x18] ;  /* 0x0000182402a27981 */ /* 0x000e64000c1e1100 */
[----:B-1----:R-:W-:-:S05]  /*28c0*/  PRMT R11, R162, 0x8880, RZ ;  /* 0x00008880a20b7816 */ /* 0x002fca00000000ff */
[----:B------:R-:W-:-:S07]  /*28d0*/  IMAD R10, R11, R152, RZ ;  /* 0x000000980b0a7224 */ /* 0x000fce00078e02ff */
.L_x_60:
[----:B------:R-:W-:Y:S05]  /*28e0*/  BSYNC B1 ;  /* 0x0000000000017941 */ /* 0x000fea0003800000 */
.L_x_59:
[----:B-1----:R-:W-:Y:S01]  /*28f0*/  @!P5 IMAD R11, R36, R153, R10 ;  /* 0x00000099240bd224 */ /* 0x002fe200078e020a */
[----:B------:R-:W-:Y:S04]  /*2900*/  BSSY B1, `(.L_x_61) ;  /* 0x0000006000017945 */ /* 0x000fe80003800000 */
[----:B------:R1:W-:Y:S01]  /*2910*/  @!P5 STG.E.U8 desc[UR36][R4.64+0x18], R11 ;  /* 0x0000180b0400d986 */ /* 0x0003e2000c101124 */
[----:B------:R-:W-:Y:S05]  /*2920*/  @P2 BRA `(.L_x_62) ;  /* 0x00000000000c2947 */ /* 0x000fea0003800000 */
[----:B------:R-:W1:Y:S02]  /*2930*/  LDG.E.U8 R162, desc[UR36][R2.64+0x19] ;  /* 0x0000192402a27981 */ /* 0x000e64000c1e1100 */
[----:B-1----:R-:W-:-:S05]  /*2940*/  PRMT R11, R162, 0x8880, RZ ;  /* 0x00008880a20b7816 */ /* 0x002fca00000000ff */
[----:B------:R-:W-:-:S07]  /*2950*/  IMAD R10, R11, R152, RZ ;  /* 0x000000980b0a7224 */ /* 0x000fce00078e02ff */
.L_x_62:
[----:B------:R-:W-:Y:S05]  /*2960*/  BSYNC B1 ;  /* 0x0000000000017941 */ /* 0x000fea0003800000 */
.L_x_61:
        /* <DEDUP_REMOVED lines=11> */
.L_x_64:
[----:B------:R-:W-:Y:S05]  /*2a20*/  BSYNC B1 ;  /* 0x0000000000017941 */ /* 0x000fea0003800000 */
.L_x_63:
[----:B-1----:R-:W-:Y:S01]  /*2a30*/  @!P4 IMAD R11, R38, R153, R10 ;  /* 0x00000099260bc224 */ /* 0x002fe200078e020a */
[----:B------:R-:W-:Y:S04]  /*2a40*/  BSSY B1, `(.L_x_65) ;  /* 0x0000006000017945 */ /* 0x000fe80003800000 */
[----:B------:R1:W-:Y:S01]  /*2a50*/  @!P4 STG.E.U8 desc[UR36][R6.64+0x18], R11 ;  /* 0x0000180b0600c986 */ /* 0x0003e2000c101124 */
[----:B------:R-:W-:Y:S05]  /*2a60*/  @P3 BRA `(.L_x_66) ;  /* 0x00000000000c3947 */ /* 0x000fea0003800000 */
[----:B------:R-:W1:Y:S02]  /*2a70*/  LDG.E.U8 R162, desc[UR36][R8.64+0x19] ;  /* 0x0000192408a27981 */ /* 0x000e64000c1e1100 */
[----:B-1----:R-:W-:-:S05]  /*2a80*/  PRMT R11, R162, 0x8880, RZ ;  /* 0x00008880a20b7816 */ /* 0x002fca00000000ff */
[----:B------:R-:W-:-:S07]  /*2a90*/  IMAD R10, R11, R152, RZ ;  /* 0x000000980b0a7224 */ /* 0x000fce00078e02ff */
.L_x_66:
[----:B------:R-:W-:Y:S05]  /*2aa0*/  BSYNC B1 ;  /* 0x0000000000017941 */ /* 0x000fea0003800000 */
.L_x_65:
[----:B------:R-:W-:Y:S01]  /*2ab0*/  @!P3 IMAD R39, R39, R153, R10 ;  /* 0x000000992727b224 */ /* 0x000fe200078e020a */
[----:B------:R-:W-:Y:S04]  /*2ac0*/  BSSY B1, `(.L_x_67) ;  /* 0x0000006000017945 */ /* 0x000fe80003800000 */
[----:B------:R0:W-:Y:S01]  /*2ad0*/  @!P3 STG.E.U8 desc[UR36][R6.64+0x19], R39 ;  /* 0x000019270600b986 */ /* 0x0001e2000c101124 */
[----:B------:R-:W-:Y:S05]  /*2ae0*/  @P5 BRA `(.L_x_68) ;  /* 0x00000000000c5947 */ /* 0x000fea0003800000 */
[----:B------:R-:W1:Y:S02]  /*2af0*/  LDG.E.U8 R162, desc[UR36][R2.64+0x20] ;  /* 0x0000202402a27981 */ /* 0x000e64000c1e1100 */
[----:B-1----:R-:W-:-:S05]  /*2b00*/  PRMT R11, R162, 0x8880, RZ ;  /* 0x00008880a20b7816 */ /* 0x002fca00000000ff */
[----:B------:R-:W-:-:S07]  /*2b10*/  IMAD R10, R11, R152, RZ ;  /* 0x000000980b0a7224 */ /* 0x000fce00078e02ff */
.L_x_68:
[----:B------:R-:W-:Y:S05]  /*2b20*/  BSYNC B1 ;  /* 0x0000000000017941 */ /* 0x000fea0003800000 */
.L_x_67:
[----:B-1----:R-:W-:Y:S01]  /*2b30*/  @!P5 IMAD R11, R40, R153, R10 ;  /* 0x00000099280bd224 */ /* 0x002fe200078e020a */
[----:B------:R-:W-:Y:S04]  /*2b40*/  BSSY B1, `(.L_x_69) ;  /* 0x0000006000017945 */ /* 0x000fe80003800000 */
[----:B------:R1:W-:Y:S01]  /*2b50*/  @!P5 STG.E.U8 desc[UR36][R4.64+0x20], R11 ;  /* 0x0000200b0400d986 */ /* 0x0003e2000c101124 */
[----:B------:R-:W-:Y:S05]  /*2b60*/  @P2 BRA `(.L_x_70) ;  /* 0x00000000000c2947 */ /* 0x000fea0003800000 */
[----:B------:R-:W1:Y:S02]  /*2b70*/  LDG.E.U8 R162, desc[UR36][R2.64+0x21] ;  /* 0x0000212402a27981 */ /* 0x000e64000c1e1100 */
[----:B-1----:R-:W-:-:S05]  /*2b80*/  PRMT R11, R162, 0x8880, RZ ;  /* 0x00008880a20b7816 */ /* 0x002fca00000000ff */
[----:B------:R-:W-:-:S07]  /*2b90*/  IMAD R10, R11, R152, RZ ;  /* 0x000000980b0a7224 */ /* 0x000fce00078e02ff */
.L_x_70:
[----:B------:R-:W-:Y:S05]  /*2ba0*/  BSYNC B1 ;  /* 0x0000000000017941 */ /* 0x000fea0003800000 */
.L_x_69:
        /* <DEDUP_REMOVED lines=11> */
.L_x_72:
[----:B------:R-:W-:Y:S05]  /*2c60*/  BSYNC B1 ;  /* 0x0000000000017941 */ /* 0x000fea0003800000 */
.L_x_71:
[----:B-1----:R-:W-:Y:S01]  /*2c70*/  @!P4 IMAD R11, R42, R153, R10 ;  /* 0x000000992a0bc224 */ /* 0x002fe200078e020a */
[----:B------:R-:W-:Y:S04]  /*2c80*/  BSSY B1, `(.L_x_73) ;  /* 0x0000006000017945 */ /* 0x000fe80003800000 */
[----:B------:R1:W-:Y:S01]  /*2c90*/  @!P4 STG.E.U8 desc[UR36][R6.64+0x20], R11 ;  /* 0x0000200b0600c986 */ /* 0x0003e2000c101124 */
[----:B------:R-:W-:Y:S05]  /*2ca0*/  @P3 BRA `(.L_x_74) ;  /* 0x00000000000c3947 */ /* 0x000fea0003800000 */
[----:B------:R-:W1:Y:S02]  /*2cb0*/  LDG.E.U8 R162, desc[UR36][R8.64+0x21] ;  /* 0x0000212408a27981 */ /* 0x000e64000c1e1100 */
[----:B-1----:R-:W-:-:S05]  /*2cc0*/  PRMT R11, R162, 0x8880, RZ ;  /* 0x00008880a20b7816 */ /* 0x002fca00000000ff */
[----:B------:R-:W-:-:S07]  /*2cd0*/  IMAD R10, R11, R152, RZ ;  /* 0x000000980b0a7224 */ /* 0x000fce00078e02ff */
.L_x_74:
[----:B------:R-:W-:Y:S05]  /*2ce0*/  BSYNC B1 ;  /* 0x0000000000017941 */ /* 0x000fea0003800000 */
.L_x_73:
[----:B------:R-:W-:Y:S01]  /*2cf0*/  @!P3 IMAD R43, R43, R153, R10 ;  /* 0x000000992b2bb224 */ /* 0x000fe200078e020a */
[----:B------:R-:W-:Y:S04]  /*2d00*/  BSSY B1, `(.L_x_75) ;  /* 0x0000006000017945 */ /* 0x000fe80003800000 */
[----:B------:R0:W-:Y:S01]  /*2d10*/  @!P3 STG.E.U8 desc[UR36][R6.64+0x21], R43 ;  /* 0x0000212b0600b986 */ /* 0x0001e2000c101124 */
[----:B------:R-:W-:Y:S05]  /*2d20*/  @P5 BRA `(.L_x_76) ;  /* 0x00000000000c5947 */ /* 0x000fea0003800000 */
[----:B------:R-:W1:Y:S02]  /*2d30*/  LDG.E.U8 R162, desc[UR36][R2.64+0x28] ;  /* 0x0000282402a27981 */ /* 0x000e64000c1e1100 */
[----:B-1----:R-:W-:-:S05]  /*2d40*/  PRMT R11, R162, 0x8880, RZ ;  /* 0x00008880a20b7816 */ /* 0x002fca00000000ff */
[----:B------:R-:W-:-:S07]  /*2d50*/  IMAD R10, R11, R152, RZ ;  /* 0x000000980b0a7224 */ /* 0x000fce00078e02ff */
.L_x_76:
[----:B------:R-:W-:Y:S05]  /*2d60*/  BSYNC B1 ;  /* 0x0000000000017941 */ /* 0x000fea0003800000 */
.L_x_75:
[----:B-1----:R-:W-:Y:S01]  /*2d70*/  @!P5 IMAD R11, R44, R153, R10 ;  /* 0x000000992c0bd224 */ /* 0x002fe200078e020a */
[----:B------:R-:W-:Y:S04]  /*2d80*/  BSSY B1, `(.L_x_77) ;  /* 0x0000006000017945 */ /* 0x000fe80003800000 */
[----:B------:R1:W-:Y:S01]  /*2d90*/  @!P5 STG.E.U8 desc[UR36][R4.64+0x28], R11 ;  /* 0x0000280b0400d986 */ /* 0x0003e2000c101124 */
[----:B------:R-:W-:Y:S05]  /*2da0*/  @P2 BRA `(.L_x_78) ;  /* 0x00000000000c2947 */ /* 0x000fea0003800000 */
[----:B------:R-:W1:Y:S02]  /*2db0*/  LDG.E.U8 R162, desc[UR36][R2.64+0x29] ;  /* 0x0000292402a27981 */ /* 0x000e64000c1e1100 */
[----:B-1----:R-:W-:-:S05]  /*2dc0*/  PRMT R11, R162, 0x8880, RZ ;  /* 0x00008880a20b7816 */ /* 0x002fca00000000ff */
[----:B------:R-:W-:-:S07]  /*2dd0*/  IMAD R10, R11, R152, RZ ;  /* 0x000000980b0a7224 */ /* 0x000fce00078e02ff */
.L_x_78:
[----:B------:R-:W-:Y:S05]  /*2de0*/  BSYNC B1 ;  /* 0x0000000000017941 */ /* 0x000fea0003800000 */
.L_x_77:
        /* <DEDUP_REMOVED lines=11> */
.L_x_80:
[----:B------:R-:W-:Y:S05]  /*2ea0*/  BSYNC B1 ;  /* 0x0000000000017941 */ /* 0x000fea0003800000 */
.L_x_79:
[----:B-1----:R-:W-:Y:S01]  /*2eb0*/  @!P4 IMAD R11, R46, R153, R10 ;  /* 0x000000992e0bc224 */ /* 0x002fe200078e020a */
[----:B------:R-:W-:Y:S04]  /*2ec0*/  BSSY B1, `(.L_x_81) ;  /* 0x0000006000017945 */ /* 0x000fe80003800000 */
[----:B------:R1:W-:Y:S01]  /*2ed0*/  @!P4 STG.E.U8 desc[UR36][R6.64+0x28], R11 ;  /* 0x0000280b0600c986 */ /* 0x0003e2000c101124 */
[----:B------:R-:W-:Y:S05]  /*2ee0*/  @P3 BRA `(.L_x_82) ;  /* 0x00000000000c3947 */ /* 0x000fea0003800000 */
[----:B------:R-:W1:Y:S02]  /*2ef0*/  LDG.E.U8 R162, desc[UR36][R8.64+0x29] ;  /* 0x0000292408a27981 */ /* 0x000e64000c1e1100 */
[----:B-1----:R-:W-:-:S05]  /*2f00*/  PRMT R11, R162, 0x8880, RZ ;  /* 0x00008880a20b7816 */ /* 0x002fca00000000ff */
[----:B------:R-:W-:-:S07]  /*2f10*/  IMAD R10, R11, R152, RZ ;  /* 0x000000980b0a7224 */ /* 0x000fce00078e02ff */
.L_x_82:
[----:B------:R-:W-:Y:S05]  /*2f20*/  BSYNC B1 ;  /* 0x0000000000017941 */ /* 0x000fea0003800000 */
.L_x_81:
[----:B------:R-:W-:Y:S01]  /*2f30*/  @!P3 IMAD R47, R47, R153, R10 ;  /* 0x000000992f2fb224 */ /* 0x000fe200078e020a */
[----:B------:R-:W-:Y:S04]  /*2f40*/  BSSY B1, `(.L_x_83) ;  /* 0x0000006000017945 */ /* 0x000fe80003800000 */
[----:B------:R0:W-:Y:S01]  /*2f50*/  @!P3 STG.E.U8 desc[UR36][R6.64+0x29], R47 ;  /* 0x0000292f0600b986 */ /* 0x0001e2000c101124 */
[----:B------:R-:W-:Y:S05]  /*2f60*/  @P5 BRA `(.L_x_84) ;  /* 0x00000000000c5947 */ /* 0x000fea0003800000 */
[----:B------:R-:W1:Y:S02]  /*2f70*/  LDG.E.U8 R162, desc[UR36][R2.64+0x30] ;  /* 0x0000302402a27981 */ /* 0x000e64000c1e1100 */
[----:B-1----:R-:W-:-:S05]  /*2f80*/  PRMT R11, R162, 0x8880, RZ ;  /* 0x00008880a20b7816 */ /* 0x002fca00000000ff */
[----:B------:R-:W-:-:S07]  /*2f90*/  IMAD R10, R11, R152, RZ ;  /* 0x000000980b0a7224 */ /* 0x000fce00078e02ff */
.L_x_84:
[----:B------:R-:W-:Y:S05]  /*2fa0*/  BSYNC B1 ;  /* 0x0000000000017941 */ /* 0x000fea0003800000 */
.L_x_83:
[----:B-1----:R-:W-:Y:S01]  /*2fb0*/  @!P5 IMAD R11, R48, R153, R10 ;  /* 0x00000099300bd224 */ /* 0x002fe200078e020a */
[----:B------:R-:W-:Y:S04]  /*2fc0*/  BSSY B1, `(.L_x_85) ;  /* 0x0000006000017945 */ /* 0x000fe80003800000 */
[----:B------:R1:W-:Y:S01]  /*2fd0*/  @!P5 STG.E.U8 desc[UR36][R4.64+0x30], R11 ;  /* 0x0000300b0400d986 */ /* 0x0003e2000c101124 */
[----:B------:R-:W-:Y:S05]  /*2fe0*/  @P2 BRA `(.L_x_86) ;  /* 0x00000000000c2947 */ /* 0x000fea0003800000 */
[----:B------:R-:W1:Y:S02]  /*2ff0*/  LDG.E.U8 R162, desc[UR36][R2.64+0x31] ;  /* 0x0000312402a27981 */ /* 0x000e64000c1e1100 */
[----:B-1----:R-:W-:-:S05]  /*3000*/  PRMT R11, R162, 0x8880, RZ ;  /* 0x00008880a20b7816 */ /* 0x002fca00000000ff */
[----:B------:R-:W-:-:S07]  /*3010*/  IMAD R10, R11, R152, RZ ;  /* 0x000000980b0a7224 */ /* 0x000fce00078e02ff */
.L_x_86:
[----:B------:R-:W-:Y:S05]  /*3020*/  BSYNC B1 ;  /* 0x0000000000017941 */ /* 0x000fea0003800000 */
.L_x_85:
        /* <DEDUP_REMOVED lines=11> */
.L_x_88:
[----:B------:R-:W-:Y:S05]  /*30e0*/  BSYNC B1 ;  /* 0x0000000000017941 */ /* 0x000fea0003800000 */
.L_x_87:
[----:B-1----:R-:W-:Y:S01]  /*30f0*/  @!P4 IMAD R11, R50, R153, R10 ;  /* 0x00000099320bc224 */ /* 0x002fe200078e020a */
[----:B------:R-:W-:Y:S04]  /*3100*/  BSSY B1, `(.L_x_89) ;  /* 0x0000006000017945 */ /* 0x000fe80003800000 */
[----:B------:R1:W-:Y:S01]  /*3110*/  @!P4 STG.E.U8 desc[UR36][R6.64+0x30], R11 ;  /* 0x0000300b0600c986 */ /* 0x0003e2000c101124 */
[----:B------:R-:W-:Y:S05]  /*3120*/  @P3 BRA `(.L_x_90) ;  /* 0x00000000000c3947 */ /* 0x000fea0003800000 */
[----:B------:R-:W1:Y:S02]  /*3130*/  LDG.E.U8 R162, desc[UR36][R8.64+0x31] ;  /* 0x0000312408a27981 */ /* 0x000e64000c1e1100 */
[----:B-1----:R-:W-:-:S05]  /*3140*/  PRMT R11, R162, 0x8880, RZ ;  /* 0x00008880a20b7816 */ /* 0x002fca00000000ff */
[----:B------:R-:W-:-:S07]  /*3150*/  IMAD R10, R11, R152, RZ ;  /* 0x000000980b0a7224 */ /* 0x000fce00078e02ff */
.L_x_90:
[----:B------:R-:W-:Y:S05]  /*3160*/  BSYNC B1 ;  /* 0x0000000000017941 */ /* 0x000fea0003800000 */
.L_x_89:
[----:B------:R-:W-:Y:S01]  /*3170*/  @!P3 IMAD R51, R51, R153, R10 ;  /* 0x000000993333b224 */ /* 0x000fe200078e020a */
[----:B------:R-:W-:Y:S04]  /*3180*/  BSSY B1, `(.L_x_91) ;  /* 0x0000006000017945 */ /* 0x000fe80003800000 */
[----:B------:R0:W-:Y:S01]  /*3190*/  @!P3 STG.E.U8 desc[UR36][R6.64+0x31], R51 ;  /* 0x000031330600b986 */ /* 0x0001e2000c101124 */
[----:B------:R-:W-:Y:S05]  /*31a0*/  @P5 BRA `(.L_x_92) ;  /* 0x00000000000c5947 */ /* 0x000fea0003800000 */
[----:B------:R-:W1:Y:S02]  /*31b0*/  LDG.E.U8 R162, desc[UR36][R2.64+0x38] ;  /* 0x0000382402a27981 */ /* 0x000e64000c1e1100 */
[----:B-1----:R-:W-:-:S05]  /*31c0*/  PRMT R11, R162, 0x8880, RZ ;  /* 0x00008880a20b7816 */ /* 0x002fca00000000ff */
[----:B------:R-:W-:-:S07]  /*31d0*/  IMAD R10, R11, R152, RZ ;  /* 0x000000980b0a7224 */ /* 0x000fce00078e02ff */
.L_x_92:
[----:B------:R-:W-:Y:S05]  /*31e0*/  BSYNC B1 ;  /* 0x0000000000017941 */ /* 0x000fea0003800000 */
.L_x_91:
[----:B-1----:R-:W-:Y:S01]  /*31f0*/  @!P5 IMAD R11, R52, R153, R10 ;  /* 0x00000099340bd224 */ /* 0x002fe200078e020a */
[----:B------:R-:W-:Y:S04]  /*3200*/  BSSY B1, `(.L_x_93) ;  /* 0x0000006000017945 */ /* 0x000fe80003800000 */
[----:B------:R1:W-:Y:S01]  /*3210*/  @!P5 STG.E.U8 desc[UR36][R4.64+0x38], R11 ;  /* 0x0000380b0400d986 */ /* 0x0003e2000c101124 */
[----:B------:R-:W-:Y:S05]  /*3220*/  @P2 BRA `(.L_x_94) ;  /* 0x00000000000c2947 */ /* 0x000fea0003800000 */
[----:B------:R-:W1:Y:S02]  /*3230*/  LDG.E.U8 R162, desc[UR36][R2.64+0x39] ;  /* 0x0000392402a27981 */ /* 0x000e64000c1e1100 */
[----:B-1----:R-:W-:-:S05]  /*3240*/  PRMT R11, R162, 0x8880, RZ ;  /* 0x00008880a20b7816 */ /* 0x002fca00000000ff */
[----:B------:R-:W-:-:S07]  /*3250*/  IMAD R10, R11, R152, RZ ;  /* 0x000000980b0a7224 */ /* 0x000fce00078e02ff */
.L_x_94:
[----:B------:R-:W-:Y:S05]  /*3260*/  BSYNC B1 ;  /* 0x0000000000017941 */ /* 0x000fea0003800000 */
.L_x_93:
        /* <DEDUP_REMOVED lines=11> */
.L_x_96:
[----:B------:R-:W-:Y:S05]  /*3320*/  BSYNC B1 ;  /* 0x0000000000017941 */ /* 0x000fea0003800000 */
.L_x_95:
[----:B-1----:R-:W-:Y:S01]  /*3330*/  @!P4 IMAD R11, R54, R153, R10 ;  /* 0x00000099360bc224 */ /* 0x002fe200078e020a */
[----:B------:R-:W-:Y:S04]  /*3340*/  BSSY B1, `(.L_x_97) ;  /* 0x0000006000017945 */ /* 0x000fe80003800000 */
[----:B------:R1:W-:Y:S01]  /*3350*/  @!P4 STG.E.U8 desc[UR36][R6.64+0x38], R11 ;  /* 0x0000380b0600c986 */ /* 0x0003e2000c101124 */
[----:B------:R-:W-:Y:S05]  /*3360*/  @P3 BRA `(.L_x_98) ;  /* 0x00000000000c3947 */ /* 0x000fea0003800000 */
[----:B------:R-:W1:Y:S02]  /*3370*/  LDG.E.U8 R162, desc[UR36][R8.64+0x39] ;  /* 0x0000392408a27981 */ /* 0x000e64000c1e1100 */
[----:B-1----:R-:W-:-:S05]  /*3380*/  PRMT R11, R162, 0x8880, RZ ;  /* 0x00008880a20b7816 */ /* 0x002fca00000000ff */
[----:B------:R-:W-:-:S07]  /*3390*/  IMAD R10, R11, R152, RZ ;  /* 0x000000980b0a7224 */ /* 0x000fce00078e02ff */
.L_x_98:
[----:B------:R-:W-:Y:S05]  /*33a0*/  BSYNC B1 ;  /* 0x0000000000017941 */ /* 0x000fea0003800000 */
.L_x_97:
[----:B------:R-:W-:Y:S01]  /*33b0*/  @!P3 IMAD R55, R55, R153, R10 ;  /* 0x000000993737b224 */ /* 0x000fe200078e020a */
[----:B------:R-:W-:Y:S04]  /*33c0*/  BSSY B1, `(.L_x_99) ;  /* 0x0000006000017945 */ /* 0x000fe80003800000 */
[----:B------:R0:W-:Y:S01]  /*33d0*/  @!P3 STG.E.U8 desc[UR36][R6.64+0x39], R55 ;  /* 0x000039370600b986 */ /* 0x0001e2000c101124 */
[----:B------:R-:W-:Y:S05]  /*33e0*/  @P5 BRA `(.L_x_100) ;  /* 0x00000000000c5947 */ /* 0x000fea0003800000 */
[----:B------:R-:W1:Y:S02]  /*33f0*/  LDG.E.U8 R162, desc[UR36][R2.64+0x40] ;  /* 0x0000402402a27981 */ /* 0x000e64000c1e1100 */
[----:B-1----:R-:W-:-:S05]  /*3400*/  PRMT R11, R162, 0x8880, RZ ;  /* 0x00008880a20b7816 */ /* 0x002fca00000000ff */
[----:B------:R-:W-:-:S07]  /*3410*/  IMAD R10, R11, R152, RZ ;  /* 0x000000980b0a7224 */ /* 0x000fce00078e02ff */
.L_x_100:
[----:B------:R-:W-:Y:S05]  /*3420*/  BSYNC B1 ;  /* 0x0000000000017941 */ /* 0x000fea0003800000 */
.L_x_99:
[----:B-1----:R-:W-:Y:S01]  /*3430*/  @!P5 IMAD R11, R56, R153, R10 ;  /* 0x00000099380bd224 */ /* 0x002fe200078e020a */
[----:B------:R-:W-:Y:S04]  /*3440*/  BSSY B1, `(.L_x_101) ;  /* 0x0000006000017945 */ /* 0x000fe80003800000 */
[----:B------:R1:W-:Y:S01]  /*3450*/  @!P5 STG.E.U8 desc[UR36][R4.64+0x40], R11 ;  /* 0x0000400b0400d986 */ /* 0x0003e2000c101124 */
[----:B------:R-:W-:Y:S05]  /*3460*/  @P2 BRA `(.L_x_102) ;  /* 0x00000000000c2947 */ /* 0x000fea0003800000 */
[----:B------:R-:W1:Y:S02]  /*3470*/  LDG.E.U8 R162, desc[UR36][R2.64+0x41] ;  /* 0x0000412402a27981 */ /* 0x000e64000c1e1100 */
[----:B-1----:R-:W-:-:S05]  /*3480*/  PRMT R11, R162, 0x8880, RZ ;  /* 0x00008880a20b7816 */ /* 0x002fca00000000ff */
[----:B------:R-:W-:-:S07]  /*3490*/  IMAD R10, R11, R152, RZ ;  /* 0x000000980b0a7224 */ /* 0x000fce00078e02ff */
.L_x_102:
[----:B------:R-:W-:Y:S05]  /*34a0*/  BSYNC B1 ;  /* 0x0000000000017941 */ /* 0x000fea0003800000 */
.L_x_101:
        /* <DEDUP_REMOVED lines=11> */
.L_x_104:
[----:B------:R-:W-:Y:S05]  /*3560*/  BSYNC B1 ;  /* 0x0000000000017941 */ /* 0x000fea0003800000 */
.L_x_103:
[----:B-1----:R-:W-:Y:S01]  /*3570*/  @!P4 IMAD R11, R58, R153, R10 ;  /* 0x000000993a0bc224 */ /* 0x002fe200078e020a */
[----:B------:R-:W-:Y:S04]  /*3580*/  BSSY B1, `(.L_x_105) ;  /* 0x0000006000017945 */ /* 0x000fe80003800000 */
[----:B------:R1:W-:Y:S01]  /*3590*/  @!P4 STG.E.U8 desc[UR36][R6.64+0x40], R11 ;  /* 0x0000400b0600c986 */ /* 0x0003e2000c101124 */
[----:B------:R-:W-:Y:S05]  /*35a0*/  @P3 BRA `(.L_x_106) ;  /* 0x00000000000c3947 */ /* 0x000fea0003800000 */
[----:B------:R-:W1:Y:S02]  /*35b0*/  LDG.E.U8 R162, desc[UR36][R8.64+0x41] ;  /* 0x0000412408a27981 */ /* 0x000e64000c1e1100 */
[----:B-1----:R-:W-:-:S05]  /*35c0*/  PRMT R11, R162, 0x8880, RZ ;  /* 0x00008880a20b7816 */ /* 0x002fca00000000ff */
[----:B------:R-:W-:-:S07]  /*35d0*/  IMAD R10, R11, R152, RZ ;  /* 0x000000980b0a7224 */ /* 0x000fce00078e02ff */
.L_x_106:
[----:B------:R-:W-:Y:S05]  /*35e0*/  BSYNC B1 ;  /* 0x0000000000017941 */ /* 0x000fea0003800000 */
.L_x_105:
[----:B------:R-:W-:Y:S01]  /*35f0*/  @!P3 IMAD R59, R59, R153, R10 ;  /* 0x000000993b3bb224 */ /* 0x000fe200078e020a */
[----:B------:R-:W-:Y:S04]  /*3600*/  BSSY B1, `(.L_x_107) ;  /* 0x0000006000017945 */ /* 0x000fe80003800000 */
[----:B------:R0:W-:Y:S01]  /*3610*/  @!P3 STG.E.U8 desc[UR36][R6.64+0x41], R59 ;  /* 0x0000413b0600b986 */ /* 0x0001e2000c101124 */
[----:B------:R-:W-:Y:S05]  /*3620*/  @P5 BRA `(.L_x_108) ;  /* 0x00000000000c5947 */ /* 0x000fea0003800000 */
[----:B------:R-:W1:Y:S02]  /*3630*/  LDG.E.U8 R162, desc[UR36][R2.64+0x48] ;  /* 0x0000482402a27981 */ /* 0x000e64000c1e1100 */
[----:B-1----:R-:W-:-:S05]  /*3640*/  PRMT R11, R162, 0x8880, RZ ;  /* 0x00008880a20b7816 */ /* 0x002fca00000000ff */
[----:B------:R-:W-:-:S07]  /*3650*/  IMAD R10, R11, R152, RZ ;  /* 0x000000980b0a7224 */ /* 0x000fce00078e02ff */
.L_x_108:
[----:B------:R-:W-:Y:S05]  /*3660*/  BSYNC B1 ;  /* 0x0000000000017941 */ /* 0x000fea0003800000 */
.L_x_107:
[----:B-1----:R-:W-:Y:S01]  /*3670*/  @!P5 IMAD R11, R60, R153, R10 ;  /* 0x000000993c0bd224 */ /* 0x002fe200078e020a */
[----:B------:R-:W-:Y:S04]  /*3680*/  BSSY B1, `(.L_x_109) ;  /* 0x0000006000017945 */ /* 0x000fe80003800000 */
[----:B------:R1:W-:Y:S01]  /*3690*/  @!P5 STG.E.U8 desc[UR36][R4.64+0x48], R11 ;  /* 0x0000480b0400d986 */ /* 0x0003e2000c101124 */
[----:B------:R-:W-:Y:S05]  /*36a0*/  @P2 BRA `(.L_x_110) ;  /* 0x00000000000c2947 */ /* 0x000fea0003800000 */
[----:B------:R-:W1:Y:S02]  /*36b0*/  LDG.E.U8 R162, desc[UR36][R2.64+0x49] ;  /* 0x0000492402a27981 */ /* 0x000e64000c1e1100 */
[----:B-1----:R-:W-:-:S05]  /*36c0*/  PRMT R11, R162, 0x8880, RZ ;  /* 0x00008880a20b7816 */ /* 0x002fca00000000ff */
[----:B------:R-:W-:-:S07]  /*36d0*/  IMAD R10, R11, R152, RZ ;  /* 0x000000980b0a7224 */ /* 0x000fce00078e02ff */
.L_x_110:
[----:B------:R-:W-:Y:S05]  /*36e0*/  BSYNC B1 ;  /* 0x0000000000017941 */ /* 0x000fea0003800000 */
.L_x_109:
        /* <DEDUP_REMOVED lines=11> */
.L_x_112:
[----:B------:R-:W-:Y:S05]  /*37a0*/  BSYNC B1 ;  /* 0x0000000000017941 */ /* 0x000fea0003800000 */
.L_x_111:
[----:B-1----:R-:W-:Y:S01]  /*37b0*/  @!P4 IMAD R11, R62, R153, R10 ;  /* 0x000000993e0bc224 */ /* 0x002fe200078e020a */
[----:B------:R-:W-:Y:S04]  /*37c0*/  BSSY B1, `(.L_x_113) ;  /* 0x0000006000017945 */ /* 0x000fe80003800000 */
[----:B------:R1:W-:Y:S01]  /*37d0*/  @!P4 STG.E.U8 desc[UR36][R6.64+0x48], R11 ;  /* 0x0000480b0600c986 */ /* 0x0003e2000c101124 */
[----:B------:R-:W-:Y:S05]  /*37e0*/  @P3 BRA `(.L_x_114) ;  /* 0x00000000000c3947 */ /* 0x000fea0003800000 */
[----:B------:R-:W1:Y:S02]  /*37f0*/  LDG.E.U8 R162, desc[UR36][R8.64+0x49] ;  /* 0x0000492408a27981 */ /* 0x000e64000c1e1100 */
[----:B-1----:R-:W-:-:S05]  /*3800*/  PRMT R11, R162, 0x8880, RZ ;  /* 0x00008880a20b7816 */ /* 0x002fca00000000ff */
[----:B------:R-:W-:-:S07]  /*3810*/  IMAD R10, R11, R152, RZ ;  /* 0x000000980b0a7224 */ /* 0x000fce00078e02ff */
.L_x_114:
[----:B------:R-:W-:Y:S05]  /*3820*/  BSYNC B1 ;  /* 0x0000000000017941 */ /* 0x000fea0003800000 */
.L_x_113:
[----:B------:R-:W-:Y:S01]  /*3830*/  @!P3 IMAD R63, R63, R153, R10 ;  /* 0x000000993f3fb224 */ /* 0x000fe200078e020a */
[----:B------:R-:W-:Y:S04]  /*3840*/  BSSY B1, `(.L_x_115) ;  /* 0x0000006000017945 */ /* 0x000fe80003800000 */
[----:B------:R0:W-:Y:S01]  /*3850*/  @!P3 STG.E.U8 desc[UR36][R6.64+0x49], R63 ;  /* 0x0000493f0600b986 */ /* 0x0001e2000c101124 */
[----:B------:R-:W-:Y:S05]  /*3860*/  @P5 BRA `(.L_x_116) ;  /* 0x00000000000c5947 */ /* 0x000fea0003800000 */
[----:B------:R-:W1:Y:S02]  /*3870*/  LDG.E.U8 R162, desc[UR36][R2.64+0x50] ;  /* 0x0000502402a27981 */ /* 0x000e64000c1e1100 */
[----:B-1----:R-:W-:-:S05]  /*3880*/  PRMT R11, R162, 0x8880, RZ ;  /* 0x00008880a20b7816 */ /* 0x002fca00000000ff */
[----:B------:R-:W-:-:S07]  /*3890*/  IMAD R10, R11, R152, RZ ;  /* 0x000000980b0a7224 */ /* 0x000fce00078e02ff */
.L_x_116:
[----:B------:R-:W-:Y:S05]  /*38a0*/  BSYNC B1 ;  /* 0x0000000000017941 */ /* 0x000fea0003800000 */
.L_x_115:
[----:B-1----:R-:W-:Y:S01]  /*38b0*/  @!P5 IMAD R11, R64, R153, R10 ;  /* 0x00000099400bd224 */ /* 0x002fe200078e020a */
[----:B------:R-:W-:Y:S04]  /*38c0*/  BSSY B1, `(.L_x_117) ;  /* 0x0000006000017945 */ /* 0x000fe80003800000 */
[----:B------:R1:W-:Y:S01]  /*38d0*/  @!P5 STG.E.U8 desc[UR36][R4.64+0x50], R11 ;  /* 0x0000500b0400d986 */ /* 0x0003e2000c101124 */
[----:B------:R-:W-:Y:S05]  /*38e0*/  @P2 BRA `(.L_x_118) ;  /* 0x00000000000c2947 */ /* 0x000fea0003800000 */
[----:B------:R-:W1:Y:S02]  /*38f0*/  LDG.E.U8 R162, desc[UR36][R2.64+0x51] ;  /* 0x0000512402a27981 */ /* 0x000e64000c1e1100 */
[----:B-1----:R-:W-:-:S05]  /*3900*/  PRMT R11, R162, 0x8880, RZ ;  /* 0x00008880a20b7816 */ /* 0x002fca00000000ff */
[----:B------:R-:W-:-:S07]  /*3910*/  IMAD R10, R11, R152, RZ ;  /* 0x000000980b0a7224 */ /* 0x000fce00078e02ff */
.L_x_118:
[----:B------:R-:W-:Y:S05]  /*3920*/  BSYNC B1 ;  /* 0x0000000000017941 */ /* 0x000fea0003800000 */
.L_x_117:
        /* <DEDUP_REMOVED lines=11> */
.L_x_120:
[----:B------:R-:W-:Y:S05]  /*39e0*/  BSYNC B1 ;  /* 0x0000000000017941 */ /* 0x000fea0003800000 */
.L_x_119:
[----:B-1----:R-:W-:Y:S01]  /*39f0*/  @!P4 IMAD R11, R66, R153, R10 ;  /* 0x00000099420bc224 */ /* 0x002fe200078e020a */
[----:B------:R-:W-:Y:S04]  /*3a00*/  BSSY B1, `(.L_x_121) ;  /* 0x0000006000017945 */ /* 0x000fe80003800000 */
[----:B------:R1:W-:Y:S01]  /*3a10*/  @!P4 STG.E.U8 desc[UR36][R6.64+0x50], R11 ;  /* 0x0000500b0600c986 */ /* 0x0003e2000c101124 */
[----:B------:R-:W-:Y:S05]  /*3a20*/  @P3 BRA `(.L_x_122) ;  /* 0x00000000000c3947 */ /* 0x000fea0003800000 */
[----:B------:R-:W1:Y:S02]  /*3a30*/  LDG.E.U8 R162, desc[UR36][R8.64+0x51] ;  /* 0x0000512408a27981 */ /* 0x000e64000c1e1100 */
[----:B-1----:R-:W-:-:S05]  /*3a40*/  PRMT R11, R162, 0x8880, RZ ;  /* 0x00008880a20b7816 */ /* 0x002fca00000000ff */
[----:B------:R-:W-:-:S07]  /*3a50*/  IMAD R10, R11, R152, RZ ;  /* 0x000000980b0a7224 */ /* 0x000fce00078e02ff */
.L_x_122:
[----:B------:R-:W-:Y:S05]  /*3a60*/  BSYNC B1 ;  /* 0x0000000000017941 */ /* 0x000fea0003800000 */
.L_x_121:
[----:B------:R-:W-:Y:S01]  /*3a70*/  @!P3 IMAD R67, R67, R153, R10 ;  /* 0x000000994343b224 */ /* 0x000fe200078e020a */
[----:B------:R-:W-:Y:S04]  /*3a80*/  BSSY B1, `(.L_x_123) ;  /* 0x0000006000017945 */ /* 0x000fe80003800000 */
[----:B------:R0:W-:Y:S01]  /*3a90*/  @!P3 STG.E.U8 desc[UR36][R6.64+0x51], R67 ;  /* 0x000051430600b986 */ /* 0x0001e2000c101124 */
[----:B------:R-:W-:Y:S05]  /*3aa0*/  @P5 BRA `(.L_x_124) ;  /* 0x00000000000c5947 */ /* 0x000fea0003800000 */
[----:B------:R-:W1:Y:S02]  /*3ab0*/  LDG.E.U8 R162, desc[UR36][R2.64+0x58] ;  /* 0x0000582402a27981 */ /* 0x000e64000c1e1100 */
[----:B-1----:R-:W-:-:S05]  /*3ac0*/  PRMT R11, R162, 0x8880, RZ ;  /* 0x00008880a20b7816 */ /* 0x002fca00000000ff */
[----:B------:R-:W-:-:S07]  /*3ad0*/  IMAD R10, R11, R152, RZ ;  /* 0x000000980b0a7224 */ /* 0x000fce00078e02ff */
.L_x_124:
[----:B------:R-:W-:Y:S05]  /*3ae0*/  BSYNC B1 ;  /* 0x0000000000017941 */ /* 0x000fea0003800000 */
.L_x_123:
[----:B-1----:R-:W-:Y:S01]  /*3af0*/  @!P5 IMAD R11, R68, R153, R10 ;  /* 0x00000099440bd224 */ /* 0x002fe200078e020a */
[----:B------:R-:W-:Y:S04]  /*3b00*/  BSSY B1, `(.L_x_125) ;  /* 0x0000006000017945 */ /* 0x000fe80003800000 */
[----:B------:R1:W-:Y:S01]  /*3b10*/  @!P5 STG.E.U8 desc[UR36][R4.64+0x58], R11 ;  /* 0x0000580b0400d986 */ /* 0x0003e2000c101124 */
[----:B------:R-:W-:Y:S05]  /*3b20*/  @P2 BRA `(.L_x_126) ;  /* 0x00000000000c2947 */ /* 0x000fea0003800000 */
[----:B------:R-:W1:Y:S02]  /*3b30*/  LDG.E.U8 R162, desc[UR36][R2.64+0x59] ;  /* 0x0000592402a27981 */ /* 0x000e64000c1e1100 */
[----:B-1----:R-:W-:-:S05]  /*3b40*/  PRMT R11, R162, 0x8880, RZ ;  /* 0x00008880a20b7816 */ /* 0x002fca00000000ff */
[----:B------:R-:W-:-:S07]  /*3b50*/  IMAD R10, R11, R152, RZ ;  /* 0x000000980b0a7224 */ /* 0x000fce00078e02ff */
.L_x_126:
[----:B------:R-:W-:Y:S05]  /*3b60*/  BSYNC B1 ;  /* 0x0000000000017941 */ /* 0x000fea0003800000 */
.L_x_125:
        /* <DEDUP_REMOVED lines=11> */
.L_x_128:
[----:B------:R-:W-:Y:S05]  /*3c20*/  BSYNC B1 ;  /* 0x0000000000017941 */ /* 0x000fea0003800000 */
.L_x_127:
[----:B-1----:R-:W-:Y:S01]  /*3c30*/  @!P4 IMAD R11, R70, R153, R10 ;  /* 0x00000099460bc224 */ /* 0x002fe200078e020a */
[----:B------:R-:W-:Y:S04]  /*3c40*/  BSSY B1, `(.L_x_129) ;  /* 0x0000006000017945 */ /* 0x000fe80003800000 */
[----:B------:R1:W-:Y:S01]  /*3c50*/  @!P4 STG.E.U8 desc[UR36][R6.64+0x58], R11 ;  /* 0x0000580b0600c986 */ /* 0x0003e2000c101124 */
[----:B------:R-:W-:Y:S05]  /*3c60*/  @P3 BRA `(.L_x_130) ;  /* 0x00000000000c3947 */ /* 0x000fea0003800000 */
[----:B------:R-:W1:Y:S02]  /*3c70*/  LDG.E.U8 R162, desc[UR36][R8.64+0x59] ;  /* 0x0000592408a27981 */ /* 0x000e64000c1e1100 */
[----:B-1----:R-:W-:-:S05]  /*3c80*/  PRMT R11, R162, 0x8880, RZ ;  /* 0x00008880a20b7816 */ /* 0x002fca00000000ff */
[----:B------:R-:W-:-:S07]  /*3c90*/  IMAD R10, R11, R152, RZ ;  /* 0x000000980b0a7224 */ /* 0x000fce00078e02ff */
.L_x_130:
[----:B------:R-:W-:Y:S05]  /*3ca0*/  BSYNC B1 ;  /* 0x0000000000017941 */ /* 0x000fea0003800000 */
.L_x_129:
[----:B------:R-:W-:Y:S01]  /*3cb0*/  @!P3 IMAD R71, R71, R153, R10 ;  /* 0x000000994747b224 */ /* 0x000fe200078e020a */
[----:B------:R-:W-:Y:S04]  /*3cc0*/  BSSY B1, `(.L_x_131) ;  /* 0x0000006000017945 */ /* 0x000fe80003800000 */
[----:B------:R0:W-:Y:S01]  /*3cd0*/  @!P3 STG.E.U8 desc[UR36][R6.64+0x59], R71 ;  /* 0x000059470600b986 */ /* 0x0001e2000c101124 */
[----:B------:R-:W-:Y:S05]  /*3ce0*/  @P5 BRA `(.L_x_132) ;  /* 0x00000000000c5947 */ /* 0x000fea0003800000 */
[----:B------:R-:W1:Y:S02]  /*3cf0*/  LDG.E.U8 R162, desc[UR36][R2.64+0x60] ;  /* 0x0000602402a27981 */ /* 0x000e64000c1e1100 */
[----:B-1----:R-:W-:-:S05]  /*3d00*/  PRMT R11, R162, 0x8880, RZ ;  /* 0x00008880a20b7816 */ /* 0x002fca00000000ff */
[----:B------:R-:W-:-:S07]  /*3d10*/  IMAD R10, R11, R152, RZ ;  /* 0x000000980b0a7224 */ /* 0x000fce00078e02ff */
.L_x_132:
[----:B------:R-:W-:Y:S05]  /*3d20*/  BSYNC B1 ;  /* 0x0000000000017941 */ /* 0x000fea0003800000 */
.L_x_131:
[----:B-1----:R-:W-:Y:S01]  /*3d30*/  @!P5 IMAD R11, R72, R153, R10 ;  /* 0x00000099480bd224 */ /* 0x002fe200078e020a */
[----:B------:R-:W-:Y:S04]  /*3d40*/  BSSY B1, `(.L_x_133) ;  /* 0x0000006000017945 */ /* 0x000fe80003800000 */
[----:B------:R1:W-:Y:S01]  /*3d50*/  @!P5 STG.E.U8 desc[UR36][R4.64+0x60], R11 ;  /* 0x0000600b0400d986 */ /* 0x0003e2000c101124 */
[----:B------:R-:W-:Y:S05]  /*3d60*/  @P2 BRA `(.L_x_134) ;  /* 0x00000000000c2947 */ /* 0x000fea0003800000 */
[----:B------:R-:W1:Y:S02]  /*3d70*/  LDG.E.U8 R162, desc[UR36][R2.64+0x61] ;  /* 0x0000612402a27981 */ /* 0x000e64000c1e1100 */
[----:B-1----:R-:W-:-:S05]  /*3d80*/  PRMT R11, R162, 0x8880, RZ ;  /* 0x00008880a20b7816 */ /* 0x002fca00000000ff */
[----:B------:R-:W-:-:S07]  /*3d90*/  IMAD R10, R11, R152, RZ ;  /* 0x000000980b0a7224 */ /* 0x000fce00078e02ff */
.L_x_134:
[----:B------:R-:W-:Y:S05]  /*3da0*/  BSYNC B1 ;  /* 0x0000000000017941 */ /* 0x000fea0003800000 */
.L_x_133:
        /* <DEDUP_REMOVED lines=11> */
.L_x_136:
[----:B------:R-:W-:Y:S05]  /*3e60*/  BSYNC B1 ;  /* 0x0000000000017941 */ /* 0x000fea0003800000 */
.L_x_135:
[----:B-1----:R-:W-:Y:S01]  /*3e70*/  @!P4 IMAD R11, R74, R153, R10 ;  /* 0x000000994a0bc224 */ /* 0x002fe200078e020a */
[----:B------:R-:W-:Y:S04]  /*3e80*/  BSSY B1, `(.L_x_137) ;  /* 0x0000006000017945 */ /* 0x000fe80003800000 */
[----:B------:R1:W-:Y:S01]  /*3e90*/  @!P4 STG.E.U8 desc[UR36][R6.64+0x60], R11 ;  /* 0x0000600b0600c986 */ /* 0x0003e2000c101124 */
[----:B------:R-:W-:Y:S05]  /*3ea0*/  @P3 BRA `(.L_x_138) ;  /* 0x00000000000c3947 */ /* 0x000fea0003800000 */
[----:B------:R-:W1:Y:S02]  /*3eb0*/  LDG.E.U8 R162, desc[UR36][R8.64+0x61] ;  /* 0x0000612408a27981 */ /* 0x000e64000c1e1100 */
[----:B-1----:R-:W-:-:S05]  /*3ec0*/  PRMT R11, R162, 0x8880, RZ ;  /* 0x00008880a20b7816 */ /* 0x002fca00000000ff */
[----:B------:R-:W-:-:S07]  /*3ed0*/  IMAD R10, R11, R152, RZ ;  /* 0x000000980b0a7224 */ /* 0x000fce00078e02ff */
.L_x_138:
[----:B------:R-:W-:Y:S05]  /*3ee0*/  BSYNC B1 ;  /* 0x0000000000017941 */ /* 0x000fea0003800000 */
.L_x_137:
[----:B------:R-:W-:Y:S01]  /*3ef0*/  @!P3 IMAD R75, R75, R153, R10 ;  /* 0x000000994b4bb224 */ /* 0x000fe200078e020a */
[----:B------:R-:W-:Y:S04]  /*3f00*/  BSSY B1, `(.L_x_139) ;  /* 0x0000006000017945 */ /* 0x000fe80003800000 */
[----:B------:R0:W-:Y:S01]  /*3f10*/  @!P3 STG.E.U8 desc[UR36][R6.64+0x61], R75 ;  /* 0x0000614b0600b986 */ /* 0x0001e2000c101124 */
[----:B------:R-:W-:Y:S05]  /*3f20*/  @P5 BRA `(.L_x_140) ;  /* 0x00000000000c5947 */ /* 0x000fea0003800000 */
[----:B------:R-:W1:Y:S02]  /*3f30*/  LDG.E.U8 R162, desc[UR36][R2.64+0x68] ;  /* 0x0000682402a27981 */ /* 0x000e64000c1e1100 */
[----:B-1----:R-:W-:-:S05]  /*3f40*/  PRMT R11, R162, 0x8880, RZ ;  /* 0x00008880a20b7816 */ /* 0x002fca00000000ff */
[----:B------:R-:W-:-:S07]  /*3f50*/  IMAD R10, R11, R152, RZ ;  /* 0x000000980b0a7224 */ /* 0x000fce00078e02ff */
.L_x_140:
[----:B------:R-:W-:Y:S05]  /*3f60*/  BSYNC B1 ;  /* 0x0000000000017941 */ /* 0x000fea0003800000 */
.L_x_139:
[----:B-1----:R-:W-:Y:S01]  /*3f70*/  @!P5 IMAD R11, R76, R153, R10 ;  /* 0x000000994c0bd224 */ /* 0x002fe200078e020a */
[----:B------:R-:W-:Y:S04]  /*3f80*/  BSSY B1, `(.L_x_141) ;  /* 0x0000006000017945 */ /* 0x000fe80003800000 */
[----:B------:R1:W-:Y:S01]  /*3f90*/  @!P5 STG.E.U8 desc[UR36][R4.64+0x68], R11 ;  /* 0x0000680b0400d986 */ /* 0x0003e2000c101124 */
[----:B------:R-:W-:Y:S05]  /*3fa0*/  @P2 BRA `(.L_x_142) ;  /* 0x00000000000c2947 */ /* 0x000fea0003800000 */
[----:B------:R-:W1:Y:S02]  /*3fb0*/  LDG.E.U8 R162, desc[UR36][R2.64+0x69] ;  /* 0x0000692402a27981 */ /* 0x000e64000c1e1100 */
[----:B-1----:R-:W-:-:S05]  /*3fc0*/  PRMT R11, R162, 0x8880, RZ ;  /* 0x00008880a20b7816 */ /* 0x002fca00000000ff */
[----:B------:R-:W-:-:S07]  /*3fd0*/  IMAD R10, R11, R152, RZ ;  /* 0x000000980b0a7224 */ /* 0x000fce00078e02ff */
.L_x_142:
[----:B------:R-:W-:Y:S05]  /*3fe0*/  BSYNC B1 ;  /* 0x0000000000017941 */ /* 0x000fea0003800000 */
.L_x_141:
        /* <DEDUP_REMOVED lines=11> */
.L_x_144:
[----:B------:R-:W-:Y:S05]  /*40a0*/  BSYNC B1 ;  /* 0x0000000000017941 */ /* 0x000fea0003800000 */
.L_x_143:
[----:B-1----:R-:W-:Y:S01]  /*40b0*/  @!P4 IMAD R11, R78, R153, R10 ;  /* 0x000000994e0bc224 */ /* 0x002fe200078e020a */
[----:B------:R-:W-:Y:S04]  /*40c0*/  BSSY B1, `(.L_x_145) ;  /* 0x0000006000017945 */ /* 0x000fe80003800000 */
[----:B------:R1:W-:Y:S01]  /*40d0*/  @!P4 STG.E.U8 desc[UR36][R6.64+0x68], R11 ;  /* 0x0000680b0600c986 */ /* 0x0003e2000c101124 */
[----:B------:R-:W-:Y:S05]  /*40e0*/  @P3 BRA `(.L_x_146) ;  /* 0x00000000000c3947 */ /* 0x000fea0003800000 */
[----:B------:R-:W1:Y:S02]  /*40f0*/  LDG.E.U8 R162, desc[UR36][R8.64+0x69] ;  /* 0x0000692408a27981 */ /* 0x000e64000c1e1100 */
[----:B-1----:R-:W-:-:S05]  /*4100*/  PRMT R11, R162, 0x8880, RZ ;  /* 0x00008880a20b7816 */ /* 0x002fca00000000ff */
[----:B------:R-:W-:-:S07]  /*4110*/  IMAD R10, R11, R152, RZ ;  /* 0x000000980b0a7224 */ /* 0x000fce00078e02ff */
.L_x_146:
[----:B------:R-:W-:Y:S05]  /*4120*/  BSYNC B1 ;  /* 0x0000000000017941 */ /* 0x000fea0003800000 */
.L_x_145:
[----:B------:R-:W-:Y:S01]  /*4130*/  @!P3 IMAD R79, R79, R153, R10 ;  /* 0x000000994f4fb224 */ /* 0x000fe200078e020a */
[----:B------:R-:W-:Y:S04]  /*4140*/  BSSY B1, `(.L_x_147) ;  /* 0x0000006000017945 */ /* 0x000fe80003800000 */
[----:B------:R0:W-:Y:S01]  /*4150*/  @!P3 STG.E.U8 desc[UR36][R6.64+0x69], R79 ;  /* 0x0000694f0600b986 */ /* 0x0001e2000c101124 */
[----:B------:R-:W-:Y:S05]  /*4160*/  @P5 BRA `(.L_x_148) ;  /* 0x00000000000c5947 */ /* 0x000fea0003800000 */
[----:B------:R-:W1:Y:S02]  /*4170*/  LDG.E.U8 R162, desc[UR36][R2.64+0x70] ;  /* 0x0000702402a27981 */ /* 0x000e64000c1e1100 */
[----:B-1----:R-:W-:-:S05]  /*4180*/  PRMT R11, R162, 0x8880, RZ ;  /* 0x00008880a20b7816 */ /* 0x002fca00000000ff */
[----:B------:R-:W-:-:S07]  /*4190*/  IMAD R10, R11, R152, RZ ;  /* 0x000000980b0a7224 */ /* 0x000fce00078e02ff */
.L_x_148:
[----:B------:R-:W-:Y:S05]  /*41a0*/  BSYNC B1 ;  /* 0x0000000000017941 */ /* 0x000fea0003800000 */
.L_x_147:
[----:B-1----:R-:W-:Y:S01]  /*41b0*/  @!P5 IMAD R11, R80, R153, R10 ;  /* 0x00000099500bd224 */ /* 0x002fe200078e020a */
[----:B------:R-:W-:Y:S04]  /*41c0*/  BSSY B1, `(.L_x_149) ;  /* 0x0000006000017945 */ /* 0x000fe80003800000 */
[----:B------:R1:W-:Y:S01]  /*41d0*/  @!P5 STG.E.U8 desc[UR36][R4.64+0x70], R11 ;  /* 0x0000700b0400d986 */ /* 0x0003e2000c101124 */
[----:B------:R-:W-:Y:S05]  /*41e0*/  @P2 BRA `(.L_x_150) ;  /* 0x00000000000c2947 */ /* 0x000fea0003800000 */
[----:B------:R-:W1:Y:S02]  /*41f0*/  LDG.E.U8 R162, desc[UR36][R2.64+0x71] ;  /* 0x0000712402a27981 */ /* 0x000e64000c1e1100 */
[----:B-1----:R-:W-:-:S05]  /*4200*/  PRMT R11, R162, 0x8880, RZ ;  /* 0x00008880a20b7816 */ /* 0x002fca00000000ff */
[----:B------:R-:W-:-:S07]  /*4210*/  IMAD R10, R11, R152, RZ ;  /* 0x000000980b0a7224 */ /* 0x000fce00078e02ff */
.L_x_150:
[----:B------:R-:W-:Y:S05]  /*4220*/  BSYNC B1 ;  /* 0x0000000000017941 */ /* 0x000fea0003800000 */
.L_x_149:
        /* <DEDUP_REMOVED lines=11> */
.L_x_152:
[----:B------:R-:W-:Y:S05]  /*42e0*/  BSYNC B1 ;  /* 0x0000000000017941 */ /* 0x000fea0003800000 */
.L_x_151:
[----:B-1----:R-:W-:Y:S01]  /*42f0*/  @!P4 IMAD R11, R82, R153, R10 ;  /* 0x00000099520bc224 */ /* 0x002fe200078e020a */
[----:B------:R-:W-:Y:S04]  /*4300*/  BSSY B1, `(.L_x_153) ;  /* 0x0000006000017945 */ /* 0x000fe80003800000 */
[----:B------:R1:W-:Y:S01]  /*4310*/  @!P4 STG.E.U8 desc[UR36][R6.64+0x70], R11 ;  /* 0x0000700b0600c986 */ /* 0x0003e2000c101124 */
[----:B------:R-:W-:Y:S05]  /*4320*/  @P3 BRA `(.L_x_154) ;  /* 0x00000000000c3947 */ /* 0x000fea0003800000 */
[----:B------:R-:W1:Y:S02]  /*4330*/  LDG.E.U8 R162, desc[UR36][R8.64+0x71] ;  /* 0x0000712408a27981 */ /* 0x000e64000c1e1100 */
[----:B-1----:R-:W-:-:S05]  /*4340*/  PRMT R11, R162, 0x8880, RZ ;  /* 0x00008880a20b7816 */ /* 0x002fca00000000ff */
[----:B------:R-:W-:-:S07]  /*4350*/  IMAD R10, R11, R152, RZ ;  /* 0x000000980b0a7224 */ /* 0x000fce00078e02ff */
.L_x_154:
[----:B------:R-:W-:Y:S05]  /*4360*/  BSYNC B1 ;  /* 0x0000000000017941 */ /* 0x000fea0003800000 */
.L_x_153:
[----:B------:R-:W-:Y:S01]  /*4370*/  @!P3 IMAD R83, R83, R153, R10 ;  /* 0x000000995353b224 */ /* 0x000fe200078e020a */
[----:B------:R-:W-:Y:S04]  /*4380*/  BSSY B1, `(.L_x_155) ;  /* 0x0000006000017945 */ /* 0x000fe80003800000 */
[----:B------:R0:W-:Y:S01]  /*4390*/  @!P3 STG.E.U8 desc[UR36][R6.64+0x71], R83 ;  /* 0x000071530600b986 */ /* 0x0001e2000c101124 */
[----:B------:R-:W-:Y:S05]  /*43a0*/  @P5 BRA `(.L_x_156) ;  /* 0x00000000000c5947 */ /* 0x000fea0003800000 */
[----:B------:R-:W1:Y:S02]  /*43b0*/  LDG.E.U8 R162, desc[UR36][R2.64+0x78] ;  /* 0x0000782402a27981 */ /* 0x000e64000c1e1100 */
[----:B-1----:R-:W-:-:S05]  /*43c0*/  PRMT R11, R162, 0x8880, RZ ;  /* 0x00008880a20b7816 */ /* 0x002fca00000000ff */
[----:B------:R-:W-:-:S07]  /*43d0*/  IMAD R10, R11, R152, RZ ;  /* 0x000000980b0a7224 */ /* 0x000fce00078e02ff */
.L_x_156:
[----:B------:R-:W-:Y:S05]  /*43e0*/  BSYNC B1 ;  /* 0x0000000000017941 */ /* 0x000fea0003800000 */
.L_x_155:
[----:B-1----:R-:W-:Y:S01]  /*43f0*/  @!P5 IMAD R11, R84, R153, R10 ;  /* 0x00000099540bd224 */ /* 0x002fe200078e020a */
[----:B------:R-:W-:Y:S04]  /*4400*/  BSSY B1, `(.L_x_157) ;  /* 0x0000006000017945 */ /* 0x000fe80003800000 */
[----:B------:R1:W-:Y:S01]  /*4410*/  @!P5 STG.E.U8 desc[UR36][R4.64+0x78], R11 ;  /* 0x0000780b0400d986 */ /* 0x0003e2000c101124 */
[----:B------:R-:W-:Y:S05]  /*4420*/  @P2 BRA `(.L_x_158) ;  /* 0x00000000000c2947 */ /* 0x000fea0003800000 */
[----:B------:R-:W1:Y:S02]  /*4430*/  LDG.E.U8 R162, desc[UR36][R2.64+0x79] ;  /* 0x0000792402a27981 */ /* 0x000e64000c1e1100 */
[----:B-1----:R-:W-:-:S05]  /*4440*/  PRMT R11, R162, 0x8880, RZ ;  /* 0x00008880a20b7816 */ /* 0x002fca00000000ff */
[----:B------:R-:W-:-:S07]  /*4450*/  IMAD R10, R11, R152, RZ ;  /* 0x000000980b0a7224 */ /* 0x000fce00078e02ff */
.L_x_158:
[----:B------:R-:W-:Y:S05]  /*4460*/  BSYNC B1 ;  /* 0x0000000000017941 */ /* 0x000fea0003800000 */
.L_x_157:
        /* <DEDUP_REMOVED lines=11> */
.L_x_160:
[----:B------:R-:W-:Y:S05]  /*4520*/  BSYNC B1 ;  /* 0x0000000000017941 */ /* 0x000fea0003800000 */
.L_x_159:
[----:B-1----:R-:W-:Y:S01]  /*4530*/  @!P4 IMAD R11, R86, R153, R10 ;  /* 0x00000099560bc224 */ /* 0x002fe200078e020a */
[----:B------:R-:W-:Y:S04]  /*4540*/  BSSY B1, `(.L_x_161) ;  /* 0x0000006000017945 */ /* 0x000fe80003800000 */
[----:B------:R1:W-:Y:S01]  /*4550*/  @!P4 STG.E.U8 desc[UR36][R6.64+0x78], R11 ;  /* 0x0000780b0600c986 */ /* 0x0003e2000c101124 */
[----:B------:R-:W-:Y:S05]  /*4560*/  @P3 BRA `(.L_x_162) ;  /* 0x00000000000c3947 */ /* 0x000fea0003800000 */
[----:B------:R-:W1:Y:S02]  /*4570*/  LDG.E.U8 R162, desc[UR36][R8.64+0x79] ;  /* 0x0000792408a27981 */ /* 0x000e64000c1e1100 */
[----:B-1----:R-:W-:-:S05]  /*4580*/  PRMT R11, R162, 0x8880, RZ ;  /* 0x00008880a20b7816 */ /* 0x002fca00000000ff */
[----:B------:R-:W-:-:S07]  /*4590*/  IMAD R10, R11, R152, RZ ;  /* 0x000000980b0a7224 */ /* 0x000fce00078e02ff */
.L_x_162:
[----:B------:R-:W-:Y:S05]  /*45a0*/  BSYNC B1 ;  /* 0x0000000000017941 */ /* 0x000fea0003800000 */
.L_x_161:
[----:B------:R-:W-:Y:S01]  /*45b0*/  @!P3 IMAD R87, R87, R153, R10 ;  /* 0x000000995757b224 */ /* 0x000fe200078e020a */
[----:B------:R-:W-:Y:S04]  /*45c0*/  BSSY B1, `(.L_x_163) ;  /* 0x0000006000017945 */ /* 0x000fe80003800000 */
[----:B------:R0:W-:Y:S01]  /*45d0*/  @!P3 STG.E.U8 desc[UR36][R6.64+0x79], R87 ;  /* 0x000079570600b986 */ /* 0x0001e2000c101124 */
[----:B------:R-:W-:Y:S05]  /*45e0*/  @P5 BRA `(.L_x_164) ;  /* 0x00000000000c5947 */ /* 0x000fea0003800000 */
[----:B------:R-:W1:Y:S02]  /*45f0*/  LDG.E.U8 R162, desc[UR36][R2.64+0x80] ;  /* 0x0000802402a27981 */ /* 0x000e64000c1e1100 */
[----:B-1----:R-:W-:-:S05]  /*4600*/  PRMT R11, R162, 0x8880, RZ ;  /* 0x00008880a20b7816 */ /* 0x002fca00000000ff */
[----:B------:R-:W-:-:S07]  /*4610*/  IMAD R10, R11, R152, RZ ;  /* 0x000000980b0a7224 */ /* 0x000fce00078e02ff */
.L_x_164:
[----:B------:R-:W-:Y:S05]  /*4620*/  BSYNC B1 ;  /* 0x0000000000017941 */ /* 0x000fea0003800000 */
.L_x_163:
[----:B-1----:R-:W-:Y:S01]  /*4630*/  @!P5 IMAD R11, R88, R153, R10 ;  /* 0x00000099580bd224 */ /* 0x002fe200078e020a */
[----:B------:R-:W-:Y:S04]  /*4640*/  BSSY B1, `(.L_x_165) ;  /* 0x0000006000017945 */ /* 0x000fe80003800000 */
[----:B------:R1:W-:Y:S01]  /*4650*/  @!P5 STG.E.U8 desc[UR36][R4.64+0x80], R11 ;  /* 0x0000800b0400d986 */ /* 0x0003e2000c101124 */
[----:B------:R-:W-:Y:S05]  /*4660*/  @P2 BRA `(.L_x_166) ;  /* 0x00000000000c2947 */ /* 0x000fea0003800000 */
[----:B------:R-:W1:Y:S02]  /*4670*/  LDG.E.U8 R162, desc[UR36][R2.64+0x81] ;  /* 0x0000812402a27981 */ /* 0x000e64000c1e1100 */
[----:B-1----:R-:W-:-:S05]  /*4680*/  PRMT R11, R162, 0x8880, RZ ;  /* 0x00008880a20b7816 */ /* 0x002fca00000000ff */
[----:B------:R-:W-:-:S07]  /*4690*/  IMAD R10, R11, R152, RZ ;  /* 0x000000980b0a7224 */ /* 0x000fce00078e02ff */
.L_x_166:
[----:B------:R-:W-:Y:S05]  /*46a0*/  BSYNC B1 ;  /* 0x0000000000017941 */ /* 0x000fea0003800000 */
.L_x_165:
        /* <DEDUP_REMOVED lines=11> */
.L_x_168:
[----:B------:R-:W-:Y:S05]  /*4760*/  BSYNC B1 ;  /* 0x0000000000017941 */ /* 0x000fea0003800000 */
.L_x_167:
[----:B-1----:R-:W-:Y:S01]  /*4770*/  @!P4 IMAD R11, R90, R153, R10 ;  /* 0x000000995a0bc224 */ /* 0x002fe200078e020a */
[----:B------:R-:W-:Y:S04]  /*4780*/  BSSY B1, `(.L_x_169) ;  /* 0x0000006000017945 */ /* 0x000fe80003800000 */
[----:B------:R1:W-:Y:S01]  /*4790*/  @!P4 STG.E.U8 desc[UR36][R6.64+0x80], R11 ;  /* 0x0000800b0600c986 */ /* 0x0003e2000c101124 */
[----:B------:R-:W-:Y:S05]  /*47a0*/  @P3 BRA `(.L_x_170) ;  /* 0x00000000000c3947 */ /* 0x000fea0003800000 */
[----:B------:R-:W1:Y:S02]  /*47b0*/  LDG.E.U8 R162, desc[UR36][R8.64+0x81] ;  /* 0x0000812408a27981 */ /* 0x000e64000c1e1100 */
[----:B-1----:R-:W-:-:S05]  /*47c0*/  PRMT R11, R162, 0x8880, RZ ;  /* 0x00008880a20b7816 */ /* 0x002fca00000000ff */
[----:B------:R-:W-:-:S07]  /*47d0*/  IMAD R10, R11, R152, RZ ;  /* 0x000000980b0a7224 */ /* 0x000fce00078e02ff */
.L_x_170:
[----:B------:R-:W-:Y:S05]  /*47e0*/  BSYNC B1 ;  /* 0x0000000000017941 */ /* 0x000fea0003800000 */
.L_x_169:
[----:B------:R-:W-:Y:S01]  /*47f0*/  @!P3 IMAD R91, R91, R153, R10 ;  /* 0x000000995b5bb224 */ /* 0x000fe200078e020a */
[----:B------:R-:W-:Y:S04]  /*4800*/  BSSY B1, `(.L_x_171) ;  /* 0x0000006000017945 */ /* 0x000fe80003800000 */
[----:B------:R0:W-:Y:S01]  /*4810*/  @!P3 STG.E.U8 desc[UR36][R6.64+0x81], R91 ;  /* 0x0000815b0600b986 */ /* 0x0001e2000c101124 */
[----:B------:R-:W-:Y:S05]  /*4820*/  @P5 BRA `(.L_x_172) ;  /* 0x00000000000c5947 */ /* 0x000fea0003800000 */
[----:B------:R-:W1:Y:S02]  /*4830*/  LDG.E.U8 R162, desc[UR36][R2.64+0x88] ;  /* 0x0000882402a27981 */ /* 0x000e64000c1e1100 */
[----:B-1----:R-:W-:-:S05]  /*4840*/  PRMT R11, R162, 0x8880, RZ ;  /* 0x00008880a20b7816 */ /* 0x002fca00000000ff */
[----:B------:R-:W-:-:S07]  /*4850*/  IMAD R10, R11, R152, RZ ;  /* 0x000000980b0a7224 */ /* 0x000fce00078e02ff */
.L_x_172:
[----:B------:R-:W-:Y:S05]  /*4860*/  BSYNC B1 ;  /* 0x0000000000017941 */ /* 0x000fea0003800000 */
.L_x_171:
[----:B-1----:R-:W-:Y:S01]  /*4870*/  @!P5 IMAD R11, R92, R153, R10 ;  /* 0x000000995c0bd224 */ /* 0x002fe200078e020a */
[----:B------:R-:W-:Y:S04]  /*4880*/  BSSY B1, `(.L_x_173) ;  /* 0x0000006000017945 */ /* 0x000fe80003800000 */
[----:B------:R1:W-:Y:S01]  /*4890*/  @!P5 STG.E.U8 desc[UR36][R4.64+0x88], R11 ;  /* 0x0000880b0400d986 */ /* 0x0003e2000c101124 */
[----:B------:R-:W-:Y:S05]  /*48a0*/  @P2 BRA `(.L_x_174) ;  /* 0x00000000000c2947 */ /* 0x000fea0003800000 */
[----:B------:R-:W1:Y:S02]  /*48b0*/  LDG.E.U8 R162, desc[UR36][R2.64+0x89] ;  /* 0x0000892402a27981 */ /* 0x000e64000c1e1100 */
[----:B-1----:R-:W-:-:S05]  /*48c0*/  PRMT R11, R162, 0x8880, RZ ;  /* 0x00008880a20b7816 */ /* 0x002fca00000000ff */
[----:B------:R-:W-:-:S07]  /*48d0*/  IMAD R10, R11, R152, RZ ;  /* 0x000000980b0a7224 */ /* 0x000fce00078e02ff */
.L_x_174:
[----:B------:R-:W-:Y:S05]  /*48e0*/  BSYNC B1 ;  /* 0x0000000000017941 */ /* 0x000fea0003800000 */
.L_x_173:
        /* <DEDUP_REMOVED lines=11> */
.L_x_176:
[----:B------:R-:W-:Y:S05]  /*49a0*/  BSYNC B1 ;  /* 0x0000000000017941 */ /* 0x000fea0003800000 */
.L_x_175:
[----:B-1----:R-:W-:Y:S01]  /*49b0*/  @!P4 IMAD R11, R94, R153, R10 ;  /* 0x000000995e0bc224 */ /* 0x002fe200078e020a */
[----:B------:R-:W-:Y:S04]  /*49c0*/  BSSY B1, `(.L_x_177) ;  /* 0x0000006000017945 */ /* 0x000fe80003800000 */
[----:B------:R1:W-:Y:S01]  /*49d0*/  @!P4 STG.E.U8 desc[UR36][R6.64+0x88], R11 ;  /* 0x0000880b0600c986 */ /* 0x0003e2000c101124 */
[----:B------:R-:W-:Y:S05]  /*49e0*/  @P3 BRA `(.L_x_178) ;  /* 0x00000000000c3947 */ /* 0x000fea0003800000 */
[----:B------:R-:W1:Y:S02]  /*49f0*/  LDG.E.U8 R162, desc[UR36][R8.64+0x89] ;  /* 0x0000892408a27981 */ /* 0x000e64000c1e1100 */
[----:B-1----:R-:W-:-:S05]  /*4a00*/  PRMT R11, R162, 0x8880, RZ ;  /* 0x00008880a20b7816 */ /* 0x002fca00000000ff */
[----:B------:R-:W-:-:S07]  /*4a10*/  IMAD R10, R11, R152, RZ ;  /* 0x000000980b0a7224 */ /* 0x000fce00078e02ff */
.L_x_178:
[----:B------:R-:W-:Y:S05]  /*4a20*/  BSYNC B1 ;  /* 0x0000000000017941 */ /* 0x000fea0003800000 */
.L_x_177:
[----:B------:R-:W-:Y:S01]  /*4a30*/  @!P3 IMAD R95, R95, R153, R10 ;  /* 0x000000995f5fb224 */ /* 0x000fe200078e020a */
[----:B------:R-:W-:Y:S04]  /*4a40*/  BSSY B1, `(.L_x_179) ;  /* 0x0000006000017945 */ /* 0x000fe80003800000 */
[----:B------:R0:W-:Y:S01]  /*4a50*/  @!P3 STG.E.U8 desc[UR36][R6.64+0x89], R95 ;  /* 0x0000895f0600b986 */ /* 0x0001e2000c101124 */
[----:B------:R-:W-:Y:S05]  /*4a60*/  @P5 BRA `(.L_x_180) ;  /* 0x00000000000c5947 */ /* 0x000fea0003800000 */
[----:B------:R-:W1:Y:S02]  /*4a70*/  LDG.E.U8 R162, desc[UR36][R2.64+0x90] ;  /* 0x0000902402a27981 */ /* 0x000e64000c1e1100 */
[----:B-1----:R-:W-:-:S05]  /*4a80*/  PRMT R11, R162, 0x8880, RZ ;  /* 0x00008880a20b7816 */ /* 0x002fca00000000ff */
[----:B------:R-:W-:-:S07]  /*4a90*/  IMAD R10, R11, R152, RZ ;  /* 0x000000980b0a7224 */ /* 0x000fce00078e02ff */
.L_x_180:
[----:B------:R-:W-:Y:S05]  /*4aa0*/  BSYNC B1 ;  /* 0x0000000000017941 */ /* 0x000fea0003800000 */
.L_x_179:
[----:B-1----:R-:W-:Y:S01]  /*4ab0*/  @!P5 IMAD R11, R96, R153, R10 ;  /* 0x00000099600bd224 */ /* 0x002fe200078e020a */
[----:B------:R-:W-:Y:S04]  /*4ac0*/  BSSY B1, `(.L_x_181) ;  /* 0x0000006000017945 */ /* 0x000fe80003800000 */
[----:B------:R1:W-:Y:S01]  /*4ad0*/  @!P5 STG.E.U8 desc[UR36][R4.64+0x90], R11 ;  /* 0x0000900b0400d986 */ /* 0x0003e2000c101124 */
[----:B------:R-:W-:Y:S05]  /*4ae0*/  @P2 BRA `(.L_x_182) ;  /* 0x00000000000c2947 */ /* 0x000fea0003800000 */
[----:B------:R-:W1:Y:S02]  /*4af0*/  LDG.E.U8 R162, desc[UR36][R2.64+0x91] ;  /* 0x0000912402a27981 */ /* 0x000e64000c1e1100 */
[----:B-1----:R-:W-:-:S05]  /*4b00*/  PRMT R11, R162, 0x8880, RZ ;  /* 0x00008880a20b7816 */ /* 0x002fca00000000ff */
[----:B------:R-:W-:-:S07]  /*4b10*/  IMAD R10, R11, R152, RZ ;  /* 0x000000980b0a7224 */ /* 0x000fce00078e02ff */
.L_x_182:
[----:B------:R-:W-:Y:S05]  /*4b20*/  BSYNC B1 ;  /* 0x0000000000017941 */ /* 0x000fea0003800000 */
.L_x_181:
        /* <DEDUP_REMOVED lines=11> */
.L_x_184:
[----:B------:R-:W-:Y:S05]  /*4be0*/  BSYNC B1 ;  /* 0x0000000000017941 */ /* 0x000fea0003800000 */
.L_x_183:
[----:B-1----:R-:W-:Y:S01]  /*4bf0*/  @!P4 IMAD R11, R98, R153, R10 ;  /* 0x00000099620bc224 */ /* 0x002fe200078e020a */
[----:B------:R-:W-:Y:S04]  /*4c00*/  BSSY B1, `(.L_x_185) ;  /* 0x0000006000017945 */ /* 0x000fe80003800000 */
[----:B------:R1:W-:Y:S01]  /*4c10*/  @!P4 STG.E.U8 desc[UR36][R6.64+0x90], R11 ;  /* 0x0000900b0600c986 */ /* 0x0003e2000c101124 */
[----:B------:R-:W-:Y:S05]  /*4c20*/  @P3 BRA `(.L_x_186) ;  /* 0x00000000000c3947 */ /* 0x000fea0003800000 */
[----:B------:R-:W1:Y:S02]  /*4c30*/  LDG.E.U8 R162, desc[UR36][R8.64+0x91] ;  /* 0x0000912408a27981 */ /* 0x000e64000c1e1100 */
[----:B-1----:R-:W-:-:S05]  /*4c40*/  PRMT R11, R162, 0x8880, RZ ;  /* 0x00008880a20b7816 */ /* 0x002fca00000000ff */
[----:B------:R-:W-:-:S07]  /*4c50*/  IMAD R10, R11, R152, RZ ;  /* 0x000000980b0a7224 */ /* 0x000fce00078e02ff */
.L_x_186:
[----:B------:R-:W-:Y:S05]  /*4c60*/  BSYNC B1 ;  /* 0x0000000000017941 */ /* 0x000fea0003800000 */
.L_x_185:
[----:B------:R-:W-:Y:S01]  /*4c70*/  @!P3 IMAD R99, R99, R153, R10 ;  /* 0x000000996363b224 */ /* 0x000fe200078e020a */
[----:B------:R-:W-:Y:S04]  /*4c80*/  BSSY B1, `(.L_x_187) ;  /* 0x0000006000017945 */ /* 0x000fe80003800000 */
[----:B------:R0:W-:Y:S01]  /*4c90*/  @!P3 STG.E.U8 desc[UR36][R6.64+0x91], R99 ;  /* 0x000091630600b986 */ /* 0x0001e2000c101124 */
[----:B------:R-:W-:Y:S05]  /*4ca0*/  @P5 BRA `(.L_x_188) ;  /* 0x00000000000c5947 */ /* 0x000fea0003800000 */
[----:B------:R-:W1:Y:S02]  /*4cb0*/  LDG.E.U8 R162, desc[UR36][R2.64+0x98] ;  /* 0x0000982402a27981 */ /* 0x000e64000c1e1100 */
[----:B-1----:R-:W-:-:S05]  /*4cc0*/  PRMT R11, R162, 0x8880, RZ ;  /* 0x00008880a20b7816 */ /* 0x002fca00000000ff */
[----:B------:R-:W-:-:S07]  /*4cd0*/  IMAD R10, R11, R152, RZ ;  /* 0x000000980b0a7224 */ /* 0x000fce00078e02ff */
.L_x_188:
[----:B------:R-:W-:Y:S05]  /*4ce0*/  BSYNC B1 ;  /* 0x0000000000017941 */ /* 0x000fea0003800000 */
.L_x_187:
[----:B-1----:R-:W-:Y:S01]  /*4cf0*/  @!P5 IMAD R11, R100, R153, R10 ;  /* 0x00000099640bd224 */ /* 0x002fe200078e020a */
[----:B------:R-:W-:Y:S04]  /*4d00*/  BSSY B1, `(.L_x_189) ;  /* 0x0000006000017945 */ /* 0x000fe80003800000 */
[----:B------:R1:W-:Y:S01]  /*4d10*/  @!P5 STG.E.U8 desc[UR36][R4.64+0x98], R11 ;  /* 0x0000980b0400d986 */ /* 0x0003e2000c101124 */
[----:B------:R-:W-:Y:S05]  /*4d20*/  @P2 BRA `(.L_x_190) ;  /* 0x00000000000c2947 */ /* 0x000fea0003800000 */
[----:B------:R-:W1:Y:S02]  /*4d30*/  LDG.E.U8 R162, desc[UR36][R2.64+0x99] ;  /* 0x0000992402a27981 */ /* 0x000e64000c1e1100 */
[----:B-1----:R-:W-:-:S05]  /*4d40*/  PRMT R11, R162, 0x8880, RZ ;  /* 0x00008880a20b7816 */ /* 0x002fca00000000ff */
[----:B------:R-:W-:-:S07]  /*4d50*/  IMAD R10, R11, R152, RZ ;  /* 0x000000980b0a7224 */ /* 0x000fce00078e02ff */
.L_x_190:
[----:B------:R-:W-:Y:S05]  /*4d60*/  BSYNC B1 ;  /* 0x0000000000017941 */ /* 0x000fea0003800000 */
.L_x_189:
        /* <DEDUP_REMOVED lines=11> */
.L_x_192:
[----:B------:R-:W-:Y:S05]  /*4e20*/  BSYNC B1 ;  /* 0x0000000000017941 */ /* 0x000fea0003800000 */
.L_x_191:
[----:B-1----:R-:W-:Y:S01]  /*4e30*/  @!P4 IMAD R11, R102, R153, R10 ;  /* 0x00000099660bc224 */ /* 0x002fe200078e020a */
[----:B------:R-:W-:Y:S04]  /*4e40*/  BSSY B1, `(.L_x_193) ;  /* 0x0000006000017945 */ /* 0x000fe80003800000 */
[----:B------:R1:W-:Y:S01]  /*4e50*/  @!P4 STG.E.U8 desc[UR36][R6.64+0x98], R11 ;  /* 0x0000980b0600c986 */ /* 0x0003e2000c101124 */
[----:B------:R-:W-:Y:S05]  /*4e60*/  @P3 BRA `(.L_x_194) ;  /* 0x00000000000c3947 */ /* 0x000fea0003800000 */
[----:B------:R-:W1:Y:S02]  /*4e70*/  LDG.E.U8 R162, desc[UR36][R8.64+0x99] ;  /* 0x0000992408a27981 */ /* 0x000e64000c1e1100 */
[----:B-1----:R-:W-:-:S05]  /*4e80*/  PRMT R11, R162, 0x8880, RZ ;  /* 0x00008880a20b7816 */ /* 0x002fca00000000ff */
[----:B------:R-:W-:-:S07]  /*4e90*/  IMAD R10, R11, R152, RZ ;  /* 0x000000980b0a7224 */ /* 0x000fce00078e02ff */
.L_x_194:
[----:B------:R-:W-:Y:S05]  /*4ea0*/  BSYNC B1 ;  /* 0x0000000000017941 */ /* 0x000fea0003800000 */
.L_x_193:
[----:B------:R-:W-:Y:S01]  /*4eb0*/  @!P3 IMAD R103, R103, R153, R10 ;  /* 0x000000996767b224 */ /* 0x000fe200078e020a */
[----:B------:R-:W-:Y:S04]  /*4ec0*/  BSSY B1, `(.L_x_195) ;  /* 0x0000006000017945 */ /* 0x000fe80003800000 */
[----:B------:R0:W-:Y:S01]  /*4ed0*/  @!P3 STG.E.U8 desc[UR36][R6.64+0x99], R103 ;  /* 0x000099670600b986 */ /* 0x0001e2000c101124 */
[----:B------:R-:W-:Y:S05]  /*4ee0*/  @P5 BRA `(.L_x_196) ;  /* 0x00000000000c5947 */ /* 0x000fea0003800000 */
[----:B------:R-:W1:Y:S02]  /*4ef0*/  LDG.E.U8 R162, desc[UR36][R2.64+0xa0] ;  /* 0x0000a02402a27981 */ /* 0x000e64000c1e1100 */
[----:B-1----:R-:W-:-:S05]  /*4f00*/  PRMT R11, R162, 0x8880, RZ ;  /* 0x00008880a20b7816 */ /* 0x002fca00000000ff */
[----:B------:R-:W-:-:S07]  /*4f10*/  IMAD R10, R11, R152, RZ ;  /* 0x000000980b0a7224 */ /* 0x000fce00078e02ff */
.L_x_196:
[----:B------:R-:W-:Y:S05]  /*4f20*/  BSYNC B1 ;  /* 0x0000000000017941 */ /* 0x000fea0003800000 */
.L_x_195:
[----:B-1----:R-:W-:Y:S01]  /*4f30*/  @!P5 IMAD R11, R104, R153, R10 ;  /* 0x00000099680bd224 */ /* 0x002fe200078e020a */
[----:B------:R-:W-:Y:S04]  /*4f40*/  BSSY B1, `(.L_x_197) ;  /* 0x0000006000017945 */ /* 0x000fe80003800000 */
[----:B------:R1:W-:Y:S01]  /*4f50*/  @!P5 STG.E.U8 desc[UR36][R4.64+0xa0], R11 ;  /* 0x0000a00b0400d986 */ /* 0x0003e2000c101124 */
[----:B------:R-:W-:Y:S05]  /*4f60*/  @P2 BRA `(.L_x_198) ;  /* 0x00000000000c2947 */ /* 0x000fea0003800000 */
[----:B------:R-:W1:Y:S02]  /*4f70*/  LDG.E.U8 R162, desc[UR36][R2.64+0xa1] ;  /* 0x0000a12402a27981 */ /* 0x000e64000c1e1100 */
[----:B-1----:R-:W-:-:S05]  /*4f80*/  PRMT R11, R162, 0x8880, RZ ;  /* 0x00008880a20b7816 */ /* 0x002fca00000000ff */
[----:B------:R-:W-:-:S07]  /*4f90*/  IMAD R10, R11, R152, RZ ;  /* 0x000000980b0a7224 */ /* 0x000fce00078e02ff */
.L_x_198:
[----:B------:R-:W-:Y:S05]  /*4fa0*/  BSYNC B1 ;  /* 0x0000000000017941 */ /* 0x000fea0003800000 */
.L_x_197:
        /* <DEDUP_REMOVED lines=11> */
.L_x_200:
[----:B------:R-:W-:Y:S05]  /*5060*/  BSYNC B1 ;  /* 0x0000000000017941 */ /* 0x000fea0003800000 */
.L_x_199:
[----:B-1----:R-:W-:Y:S01]  /*5070*/  @!P4 IMAD R11, R106, R153, R10 ;  /* 0x000000996a0bc224 */ /* 0x002fe200078e020a */
[----:B------:R-:W-:Y:S04]  /*5080*/  BSSY B1, `(.L_x_201) ;  /* 0x0000006000017945 */ /* 0x000fe80003800000 */
[----:B------:R1:W-:Y:S01]  /*5090*/  @!P4 STG.E.U8 desc[UR36][R6.64+0xa0], R11 ;  /* 0x0000a00b0600c986 */ /* 0x0003e2000c101124 */
[----:B------:R-:W-:Y:S05]  /*50a0*/  @P3 BRA `(.L_x_202) ;  /* 0x00000000000c3947 */ /* 0x000fea0003800000 */
[----:B------:R-:W1:Y:S02]  /*50b0*/  LDG.E.U8 R162, desc[UR36][R8.64+0xa1] ;  /* 0x0000a12408a27981 */ /* 0x000e64000c1e1100 */
[----:B-1----:R-:W-:-:S05]  /*50c0*/  PRMT R11, R162, 0x8880, RZ ;  /* 0x00008880a20b7816 */ /* 0x002fca00000000ff */
[----:B------:R-:W-:-:S07]  /*50d0*/  IMAD R10, R11, R152, RZ ;  /* 0x000000980b0a7224 */ /* 0x000fce00078e02ff */
.L_x_202:
[----:B------:R-:W-:Y:S05]  /*50e0*/  BSYNC B1 ;  /* 0x0000000000017941 */ /* 0x000fea0003800000 */
.L_x_201:
[----:B------:R-:W-:Y:S01]  /*50f0*/  @!P3 IMAD R107, R107, R153, R10 ;  /* 0x000000996b6bb224 */ /* 0x000fe200078e020a */
[----:B------:R-:W-:Y:S04]  /*5100*/  BSSY B1, `(.L_x_203) ;  /* 0x0000006000017945 */ /* 0x000fe80003800000 */
[----:B------:R0:W-:Y:S01]  /*5110*/  @!P3 STG.E.U8 desc[UR36][R6.64+0xa1], R107 ;  /* 0x0000a16b0600b986 */ /* 0x0001e2000c101124 */
[----:B------:R-:W-:Y:S05]  /*5120*/  @P5 BRA `(.L_x_204) ;  /* 0x00000000000c5947 */ /* 0x000fea0003800000 */
[----:B------:R-:W1:Y:S02]  /*5130*/  LDG.E.U8 R162, desc[UR36][R2.64+0xa8] ;  /* 0x0000a82402a27981 */ /* 0x000e64000c1e1100 */
[----:B-1----:R-:W-:-:S05]  /*5140*/  PRMT R11, R162, 0x8880, RZ ;  /* 0x00008880a20b7816 */ /* 0x002fca00000000ff */
[----:B------:R-:W-:-:S07]  /*5150*/  IMAD R10, R11, R152, RZ ;  /* 0x000000980b0a7224 */ /* 0x000fce00078e02ff */
.L_x_204:
[----:B------:R-:W-:Y:S05]  /*5160*/  BSYNC B1 ;  /* 0x0000000000017941 */ /* 0x000fea0003800000 */
.L_x_203:
[----:B-1----:R-:W-:Y:S01]  /*5170*/  @!P5 IMAD R11, R108, R153, R10 ;  /* 0x000000996c0bd224 */ /* 0x002fe200078e020a */
[----:B------:R-:W-:Y:S04]  /*5180*/  BSSY B1, `(.L_x_205) ;  /* 0x0000006000017945 */ /* 0x000fe80003800000 */
[----:B------:R1:W-:Y:S01]  /*5190*/  @!P5 STG.E.U8 desc[UR36][R4.64+0xa8], R11 ;  /* 0x0000a80b0400d986 */ /* 0x0003e2000c101124 */
[----:B------:R-:W-:Y:S05]  /*51a0*/  @P2 BRA `(.L_x_206) ;  /* 0x00000000000c2947 */ /* 0x000fea0003800000 */
[----:B------:R-:W1:Y:S02]  /*51b0*/  LDG.E.U8 R162, desc[UR36][R2.64+0xa9] ;  /* 0x0000a92402a27981 */ /* 0x000e64000c1e1100 */
[----:B-1----:R-:W-:-:S05]  /*51c0*/  PRMT R11, R162, 0x8880, RZ ;  /* 0x00008880a20b7816 */ /* 0x002fca00000000ff */
[----:B------:R-:W-:-:S07]  /*51d0*/  IMAD R10, R11, R152, RZ ;  /* 0x000000980b0a7224 */ /* 0x000fce00078e02ff */
.L_x_206:
[----:B------:R-:W-:Y:S05]  /*51e0*/  BSYNC B1 ;  /* 0x0000000000017941 */ /* 0x000fea0003800000 */
.L_x_205:
        /* <DEDUP_REMOVED lines=11> */
.L_x_208:
[----:B------:R-:W-:Y:S05]  /*52a0*/  BSYNC B1 ;  /* 0x0000000000017941 */ /* 0x000fea0003800000 */
.L_x_207:
[----:B-1----:R-:W-:Y:S01]  /*52b0*/  @!P4 IMAD R11, R110, R153, R10 ;  /* 0x000000996e0bc224 */ /* 0x002fe200078e020a */
[----:B------:R-:W-:Y:S04]  /*52c0*/  BSSY B1, `(.L_x_209) ;  /* 0x0000006000017945 */ /* 0x000fe80003800000 */
[----:B------:R1:W-:Y:S01]  /*52d0*/  @!P4 STG.E.U8 desc[UR36][R6.64+0xa8], R11 ;  /* 0x0000a80b0600c986 */ /* 0x0003e2000c101124 */
[----:B------:R-:W-:Y:S05]  /*52e0*/  @P3 BRA `(.L_x_210) ;  /* 0x00000000000c3947 */ /* 0x000fea0003800000 */
[----:B------:R-:W1:Y:S02]  /*52f0*/  LDG.E.U8 R162, desc[UR36][R8.64+0xa9] ;  /* 0x0000a92408a27981 */ /* 0x000e64000c1e1100 */
[----:B-1----:R-:W-:-:S05]  /*5300*/  PRMT R11, R162, 0x8880, RZ ;  /* 0x00008880a20b7816 */ /* 0x002fca00000000ff */
[----:B------:R-:W-:-:S07]  /*5310*/  IMAD R10, R11, R152, RZ ;  /* 0x000000980b0a7224 */ /* 0x000fce00078e02ff */
.L_x_210:
[----:B------:R-:W-:Y:S05]  /*5320*/  BSYNC B1 ;  /* 0x0000000000017941 */ /* 0x000fea0003800000 */
.L_x_209:
[----:B------:R-:W-:Y:S01]  /*5330*/  @!P3 IMAD R111, R111, R153, R10 ;  /* 0x000000996f6fb224 */ /* 0x000fe200078e020a */
[----:B------:R-:W-:Y:S04]  /*5340*/  BSSY B1, `(.L_x_211) ;  /* 0x0000006000017945 */ /* 0x000fe80003800000 */
[----:B------:R0:W-:Y:S01]  /*5350*/  @!P3 STG.E.U8 desc[UR36][R6.64+0xa9], R111 ;  /* 0x0000a96f0600b986 */ /* 0x0001e2000c101124 */
[----:B------:R-:W-:Y:S05]  /*5360*/  @P5 BRA `(.L_x_212) ;  /* 0x00000000000c5947 */ /* 0x000fea0003800000 */
[----:B------:R-:W1:Y:S02]  /*5370*/  LDG.E.U8 R162, desc[UR36][R2.64+0xb0] ;  /* 0x0000b02402a27981 */ /* 0x000e64000c1e1100 */
[----:B-1----:R-:W-:-:S05]  /*5380*/  PRMT R11, R162, 0x8880, RZ ;  /* 0x00008880a20b7816 */ /* 0x002fca00000000ff */
[----:B------:R-:W-:-:S07]  /*5390*/  IMAD R10, R11, R152, RZ ;  /* 0x000000980b0a7224 */ /* 0x000fce00078e02ff */
.L_x_212:
[----:B------:R-:W-:Y:S05]  /*53a0*/  BSYNC B1 ;  /* 0x0000000000017941 */ /* 0x000fea0003800000 */
.L_x_211:
[----:B-1----:R-:W-:Y:S01]  /*53b0*/  @!P5 IMAD R11, R112, R153, R10 ;  /* 0x00000099700bd224 */ /* 0x002fe200078e020a */
[----:B------:R-:W-:Y:S04]  /*53c0*/  BSSY B1, `(.L_x_213) ;  /* 0x0000006000017945 */ /* 0x000fe80003800000 */
[----:B------:R1:W-:Y:S01]  /*53d0*/  @!P5 STG.E.U8 desc[UR36][R4.64+0xb0], R11 ;  /* 0x0000b00b0400d986 */ /* 0x0003e2000c101124 */
[----:B------:R-:W-:Y:S05]  /*53e0*/  @P2 BRA `(.L_x_214) ;  /* 0x00000000000c2947 */ /* 0x000fea0003800000 */
[----:B------:R-:W1:Y:S02]  /*53f0*/  LDG.E.U8 R162, desc[UR36][R2.64+0xb1] ;  /* 0x0000b12402a27981 */ /* 0x000e64000c1e1100 */
[----:B-1----:R-:W-:-:S05]  /*5400*/  PRMT R11, R162, 0x8880, RZ ;  /* 0x00008880a20b7816 */ /* 0x002fca00000000ff */
[----:B------:R-:W-:-:S07]  /*5410*/  IMAD R10, R11, R152, RZ ;  /* 0x000000980b0a7224 */ /* 0x000fce00078e02ff */
.L_x_214:
[----:B------:R-:W-:Y:S05]  /*5420*/  BSYNC B1 ;  /* 0x0000000000017941 */ /* 0x000fea0003800000 */
.L_x_213:
        /* <DEDUP_REMOVED lines=11> */
.L_x_216:
[----:B------:R-:W-:Y:S05]  /*54e0*/  BSYNC B1 ;  /* 0x0000000000017941 */ /* 0x000fea0003800000 */
.L_x_215:
[----:B-1----:R-:W-:Y:S01]  /*54f0*/  @!P4 IMAD R11, R114, R153, R10 ;  /* 0x00000099720bc224 */ /* 0x002fe200078e020a */
[----:B------:R-:W-:Y:S04]  /*5500*/  BSSY B1, `(.L_x_217) ;  /* 0x0000006000017945 */ /* 0x000fe80003800000 */
[----:B------:R1:W-:Y:S01]  /*5510*/  @!P4 STG.E.U8 desc[UR36][R6.64+0xb0], R11 ;  /* 0x0000b00b0600c986 */ /* 0x0003e2000c101124 */
[----:B------:R-:W-:Y:S05]  /*5520*/  @P3 BRA `(.L_x_218) ;  /* 0x00000000000c3947 */ /* 0x000fea0003800000 */
[----:B------:R-:W1:Y:S02]  /*5530*/  LDG.E.U8 R162, desc[UR36][R8.64+0xb1] ;  /* 0x0000b12408a27981 */ /* 0x000e64000c1e1100 */
[----:B-1----:R-:W-:-:S05]  /*5540*/  PRMT R11, R162, 0x8880, RZ ;  /* 0x00008880a20b7816 */ /* 0x002fca00000000ff */
[----:B------:R-:W-:-:S07]  /*5550*/  IMAD R10, R11, R152, RZ ;  /* 0x000000980b0a7224 */ /* 0x000fce00078e02ff */
.L_x_218:
[----:B------:R-:W-:Y:S05]  /*5560*/  BSYNC B1 ;  /* 0x0000000000017941 */ /* 0x000fea0003800000 */
.L_x_217:
[----:B------:R-:W-:Y:S01]  /*5570*/  @!P3 IMAD R115, R115, R153, R10 ;  /* 0x000000997373b224 */ /* 0x000fe200078e020a */
[----:B------:R-:W-:Y:S04]  /*5580*/  BSSY B1, `(.L_x_219) ;  /* 0x0000006000017945 */ /* 0x000fe80003800000 */
[----:B------:R0:W-:Y:S01]  /*5590*/  @!P3 STG.E.U8 desc[UR36][R6.64+0xb1], R115 ;  /* 0x0000b1730600b986 */ /* 0x0001e2000c101124 */
[----:B------:R-:W-:Y:S05]  /*55a0*/  @P5 BRA `(.L_x_220) ;  /* 0x00000000000c5947 */ /* 0x000fea0003800000 */
[----:B------:R-:W1:Y:S02]  /*55b0*/  LDG.E.U8 R162, desc[UR36][R2.64+0xb8] ;  /* 0x0000b82402a27981 */ /* 0x000e64000c1e1100 */
[----:B-1----:R-:W-:-:S05]  /*55c0*/  PRMT R11, R162, 0x8880, RZ ;  /* 0x00008880a20b7816 */ /* 0x002fca00000000ff */
[----:B------:R-:W-:-:S07]  /*55d0*/  IMAD R10, R11, R152, RZ ;  /* 0x000000980b0a7224 */ /* 0x000fce00078e02ff */
.L_x_220:
[----:B------:R-:W-:Y:S05]  /*55e0*/  BSYNC B1 ;  /* 0x0000000000017941 */ /* 0x000fea0003800000 */
.L_x_219:
[----:B-1----:R-:W-:Y:S01]  /*55f0*/  @!P5 IMAD R11, R116, R153, R10 ;  /* 0x00000099740bd224 */ /* 0x002fe200078e020a */
[----:B------:R-:W-:Y:S04]  /*5600*/  BSSY B1, `(.L_x_221) ;  /* 0x0000006000017945 */ /* 0x000fe80003800000 */
[----:B------:R1:W-:Y:S01]  /*5610*/  @!P5 STG.E.U8 desc[UR36][R4.64+0xb8], R11 ;  /* 0x0000b80b0400d986 */ /* 0x0003e2000c101124 */
[----:B------:R-:W-:Y:S05]  /*5620*/  @P2 BRA `(.L_x_222) ;  /* 0x00000000000c2947 */ /* 0x000fea0003800000 */
[----:B------:R-:W1:Y:S02]  /*5630*/  LDG.E.U8 R162, desc[UR36][R2.64+0xb9] ;  /* 0x0000b92402a27981 */ /* 0x000e64000c1e1100 */
[----:B-1----:R-:W-:-:S05]  /*5640*/  PRMT R11, R162, 0x8880, RZ ;  /* 0x00008880a20b7816 */ /* 0x002fca00000000ff */
[----:B------:R-:W-:-:S07]  /*5650*/  IMAD R10, R11, R152, RZ ;  /* 0x000000980b0a7224 */ /* 0x000fce00078e02ff */
.L_x_222:
[----:B------:R-:W-:Y:S05]  /*5660*/  BSYNC B1 ;  /* 0x0000000000017941 */ /* 0x000fea0003800000 */
.L_x_221:
        /* <DEDUP_REMOVED lines=11> */
.L_x_224:
[----:B------:R-:W-:Y:S05]  /*5720*/  BSYNC B1 ;  /* 0x0000000000017941 */ /* 0x000fea0003800000 */
.L_x_223:
[----:B-1----:R-:W-:Y:S01]  /*5730*/  @!P4 IMAD R11, R118, R153, R10 ;  /* 0x00000099760bc224 */ /* 0x002fe200078e020a */
[----:B------:R-:W-:Y:S04]  /*5740*/  BSSY B1, `(.L_x_225) ;  /* 0x0000006000017945 */ /* 0x000fe80003800000 */
[----:B------:R1:W-:Y:S01]  /*5750*/  @!P4 STG.E.U8 desc[UR36][R6.64+0xb8], R11 ;  /* 0x0000b80b0600c986 */ /* 0x0003e2000c101124 */
[----:B------:R-:W-:Y:S05]  /*5760*/  @P3 BRA `(.L_x_226) ;  /* 0x00000000000c3947 */ /* 0x000fea0003800000 */
[----:B------:R-:W1:Y:S02]  /*5770*/  LDG.E.U8 R162, desc[UR36][R8.64+0xb9] ;  /* 0x0000b92408a27981 */ /* 0x000e64000c1e1100 */
[----:B-1----:R-:W-:-:S05]  /*5780*/  PRMT R11, R162, 0x8880, RZ ;  /* 0x00008880a20b7816 */ /* 0x002fca00000000ff */
[----:B------:R-:W-:-:S07]  /*5790*/  IMAD R10, R11, R152, RZ ;  /* 0x000000980b0a7224 */ /* 0x000fce00078e02ff */
.L_x_226:
[----:B------:R-:W-:Y:S05]  /*57a0*/  BSYNC B1 ;  /* 0x0000000000017941 */ /* 0x000fea0003800000 */
.L_x_225:
[----:B------:R-:W-:Y:S01]  /*57b0*/  @!P3 IMAD R119, R119, R153, R10 ;  /* 0x000000997777b224 */ /* 0x000fe200078e020a */
[----:B------:R-:W-:Y:S04]  /*57c0*/  BSSY B1, `(.L_x_227) ;  /* 0x0000006000017945 */ /* 0x000fe80003800000 */
[----:B------:R0:W-:Y:S01]  /*57d0*/  @!P3 STG.E.U8 desc[UR36][R6.64+0xb9], R119 ;  /* 0x0000b9770600b986 */ /* 0x0001e2000c101124 */
[----:B------:R-:W-:Y:S05]  /*57e0*/  @P5 BRA `(.L_x_228) ;  /* 0x00000000000c5947 */ /* 0x000fea0003800000 */
[----:B------:R-:W1:Y:S02]  /*57f0*/  LDG.E.U8 R162, desc[UR36][R2.64+0xc0] ;  /* 0x0000c02402a27981 */ /* 0x000e64000c1e1100 */
[----:B-1----:R-:W-:-:S05]  /*5800*/  PRMT R11, R162, 0x8880, RZ ;  /* 0x00008880a20b7816 */ /* 0x002fca00000000ff */
[----:B------:R-:W-:-:S07]  /*5810*/  IMAD R10, R11, R152, RZ ;  /* 0x000000980b0a7224 */ /* 0x000fce00078e02ff */
.L_x_228:
[----:B------:R-:W-:Y:S05]  /*5820*/  BSYNC B1 ;  /* 0x0000000000017941 */ /* 0x000fea0003800000 */
.L_x_227:
[----:B-1----:R-:W-:Y:S01]  /*5830*/  @!P5 IMAD R11, R120, R153, R10 ;  /* 0x00000099780bd224 */ /* 0x002fe200078e020a */
[----:B------:R-:W-:Y:S04]  /*5840*/  BSSY B1, `(.L_x_229) ;  /* 0x0000006000017945 */ /* 0x000fe80003800000 */
[----:B------:R1:W-:Y:S01]  /*5850*/  @!P5 STG.E.U8 desc[UR36][R4.64+0xc0], R11 ;  /* 0x0000c00b0400d986 */ /* 0x0003e2000c101124 */
[----:B------:R-:W-:Y:S05]  /*5860*/  @P2 BRA `(.L_x_230) ;  /* 0x00000000000c2947 */ /* 0x000fea0003800000 */
[----:B------:R-:W1:Y:S02]  /*5870*/  LDG.E.U8 R162, desc[UR36][R2.64+0xc1] ;  /* 0x0000c12402a27981 */ /* 0x000e64000c1e1100 */
[----:B-1----:R-:W-:-:S05]  /*5880*/  PRMT R11, R162, 0x8880, RZ ;  /* 0x00008880a20b7816 */ /* 0x002fca00000000ff */
[----:B------:R-:W-:-:S07]  /*5890*/  IMAD R10, R11, R152, RZ ;  /* 0x000000980b0a7224 */ /* 0x000fce00078e02ff */
.L_x_230:
[----:B------:R-:W-:Y:S05]  /*58a0*/  BSYNC B1 ;  /* 0x0000000000017941 */ /* 0x000fea0003800000 */
.L_x_229:
        /* <DEDUP_REMOVED lines=11> */
.L_x_232:
[----:B------:R-:W-:Y:S05]  /*5960*/  BSYNC B1 ;  /* 0x0000000000017941 */ /* 0x000fea0003800000 */
.L_x_231:
[----:B-1----:R-:W-:Y:S01]  /*5970*/  @!P4 IMAD R11, R122, R153, R10 ;  /* 0x000000997a0bc224 */ /* 0x002fe200078e020a */
[----:B------:R-:W-:Y:S04]  /*5980*/  BSSY B1, `(.L_x_233) ;  /* 0x0000006000017945 */ /* 0x000fe80003800000 */
[----:B------:R1:W-:Y:S01]  /*5990*/  @!P4 STG.E.U8 desc[UR36][R6.64+0xc0], R11 ;  /* 0x0000c00b0600c986 */ /* 0x0003e2000c101124 */
[----:B------:R-:W-:Y:S05]  /*59a0*/  @P3 BRA `(.L_x_234) ;  /* 0x00000000000c3947 */ /* 0x000fea0003800000 */
[----:B------:R-:W1:Y:S02]  /*59b0*/  LDG.E.U8 R162, desc[UR36][R8.64+0xc1] ;  /* 0x0000c12408a27981 */ /* 0x000e64000c1e1100 */
[----:B-1----:R-:W-:-:S05]  /*59c0*/  PRMT R11, R162, 0x8880, RZ ;  /* 0x00008880a20b7816 */ /* 0x002fca00000000ff */
[----:B------:R-:W-:-:S07]  /*59d0*/  IMAD R10, R11, R152, RZ ;  /* 0x000000980b0a7224 */ /* 0x000fce00078e02ff */
.L_x_234:
[----:B------:R-:W-:Y:S05]  /*59e0*/  BSYNC B1 ;  /* 0x0000000000017941 */ /* 0x000fea0003800000 */
.L_x_233:
[----:B------:R-:W-:Y:S01]  /*59f0*/  @!P3 IMAD R123, R123, R153, R10 ;  /* 0x000000997b7bb224 */ /* 0x000fe200078e020a */
[----:B------:R-:W-:Y:S04]  /*5a00*/  BSSY B1, `(.L_x_235) ;  /* 0x0000006000017945 */ /* 0x000fe80003800000 */
[----:B------:R0:W-:Y:S01]  /*5a10*/  @!P3 STG.E.U8 desc[UR36][R6.64+0xc1], R123 ;  /* 0x0000c17b0600b986 */ /* 0x0001e2000c101124 */
[----:B------:R-:W-:Y:S05]  /*5a20*/  @P5 BRA `(.L_x_236) ;  /* 0x00000000000c5947 */ /* 0x000fea0003800000 */
[----:B------:R-:W1:Y:S02]  /*5a30*/  LDG.E.U8 R162, desc[UR36][R2.64+0xc8] ;  /* 0x0000c82402a27981 */ /* 0x000e64000c1e1100 */
[----:B-1----:R-:W-:-:S05]  /*5a40*/  PRMT R11, R162, 0x8880, RZ ;  /* 0x00008880a20b7816 */ /* 0x002fca00000000ff */
[----:B------:R-:W-:-:S07]  /*5a50*/  IMAD R10, R11, R152, RZ ;  /* 0x000000980b0a7224 */ /* 0x000fce00078e02ff */
.L_x_236:
[----:B------:R-:W-:Y:S05]  /*5a60*/  BSYNC B1 ;  /* 0x0000000000017941 */ /* 0x000fea0003800000 */
.L_x_235:
[----:B-1----:R-:W-:Y:S01]  /*5a70*/  @!P5 IMAD R11, R124, R153, R10 ;  /* 0x000000997c0bd224 */ /* 0x002fe200078e020a */
[----:B------:R-:W-:Y:S04]  /*5a80*/  BSSY B1, `(.L_x_237) ;  /* 0x0000006000017945 */ /* 0x000fe80003800000 */
[----:B------:R1:W-:Y:S01]  /*5a90*/  @!P5 STG.E.U8 desc[UR36][R4.64+0xc8], R11 ;  /* 0x0000c80b0400d986 */ /* 0x0003e2000c101124 */
[----:B------:R-:W-:Y:S05]  /*5aa0*/  @P2 BRA `(.L_x_238) ;  /* 0x00000000000c2947 */ /* 0x000fea0003800000 */
[----:B------:R-:W1:Y:S02]  /*5ab0*/  LDG.E.U8 R162, desc[UR36][R2.64+0xc9] ;  /* 0x0000c92402a27981 */ /* 0x000e64000c1e1100 */
[----:B-1----:R-:W-:-:S05]  /*5ac0*/  PRMT R11, R162, 0x8880, RZ ;  /* 0x00008880a20b7816 */ /* 0x002fca00000000ff */
[----:B------:R-:W-:-:S07]  /*5ad0*/  IMAD R10, R11, R152, RZ ;  /* 0x000000980b0a7224 */ /* 0x000fce00078e02ff */
.L_x_238:
[----:B------:R-:W-:Y:S05]  /*5ae0*/  BSYNC B1 ;  /* 0x0000000000017941 */ /* 0x000fea0003800000 */
.L_x_237:
        /* <DEDUP_REMOVED lines=11> */
.L_x_240:
[----:B------:R-:W-:Y:S05]  /*5ba0*/  BSYNC B1 ;  /* 0x0000000000017941 */ /* 0x000fea0003800000 */
.L_x_239:
[----:B-1----:R-:W-:Y:S01]  /*5bb0*/  @!P4 IMAD R11, R126, R153, R10 ;  /* 0x000000997e0bc224 */ /* 0x002fe200078e020a */
[----:B------:R-:W-:Y:S04]  /*5bc0*/  BSSY B1, `(.L_x_241) ;  /* 0x0000006000017945 */ /* 0x000fe80003800000 */
[----:B------:R1:W-:Y:S01]  /*5bd0*/  @!P4 STG.E.U8 desc[UR36][R6.64+0xc8], R11 ;  /* 0x0000c80b0600c986 */ /* 0x0003e2000c101124 */
[----:B------:R-:W-:Y:S05]  /*5be0*/  @P3 BRA `(.L_x_242) ;  /* 0x00000000000c3947 */ /* 0x000fea0003800000 */
[----:B------:R-:W1:Y:S02]  /*5bf0*/  LDG.E.U8 R162, desc[UR36][R8.64+0xc9] ;  /* 0x0000c92408a27981 */ /* 0x000e64000c1e1100 */
[----:B-1----:R-:W-:-:S05]  /*5c00*/  PRMT R11, R162, 0x8880, RZ ;  /* 0x00008880a20b7816 */ /* 0x002fca00000000ff */
[----:B------:R-:W-:-:S07]  /*5c10*/  IMAD R10, R11, R152, RZ ;  /* 0x000000980b0a7224 */ /* 0x000fce00078e02ff */
.L_x_242:
[----:B------:R-:W-:Y:S05]  /*5c20*/  BSYNC B1 ;  /* 0x0000000000017941 */ /* 0x000fea0003800000 */
.L_x_241:
[----:B------:R-:W-:Y:S01]  /*5c30*/  @!P3 IMAD R127, R127, R153, R10 ;  /* 0x000000997f7fb224 */ /* 0x000fe200078e020a */
[----:B------:R-:W-:Y:S04]  /*5c40*/  BSSY B1, `(.L_x_243) ;  /* 0x0000006000017945 */ /* 0x000fe80003800000 */
[----:B------:R0:W-:Y:S01]  /*5c50*/  @!P3 STG.E.U8 desc[UR36][R6.64+0xc9], R127 ;  /* 0x0000c97f0600b986 */ /* 0x0001e2000c101124 */
[----:B------:R-:W-:Y:S05]  /*5c60*/  @P5 BRA `(.L_x_244) ;  /* 0x00000000000c5947 */ /* 0x000fea0003800000 */
[----:B------:R-:W1:Y:S02]  /*5c70*/  LDG.E.U8 R162, desc[UR36][R2.64+0xd0] ;  /* 0x0000d02402a27981 */ /* 0x000e64000c1e1100 */
[----:B-1----:R-:W-:-:S05]  /*5c80*/  PRMT R11, R162, 0x8880, RZ ;  /* 0x00008880a20b7816 */ /* 0x002fca00000000ff */
[----:B------:R-:W-:-:S07]  /*5c90*/  IMAD R10, R11, R152, RZ ;  /* 0x000000980b0a7224 */ /* 0x000fce00078e02ff */
.L_x_244:
[----:B------:R-:W-:Y:S05]  /*5ca0*/  BSYNC B1 ;  /* 0x0000000000017941 */ /* 0x000fea0003800000 */
.L_x_243:
[----:B-1----:R-:W-:Y:S01]  /*5cb0*/  @!P5 IMAD R11, R128, R153, R10 ;  /* 0x00000099800bd224 */ /* 0x002fe200078e020a */
[----:B------:R-:W-:Y:S04]  /*5cc0*/  BSSY B1, `(.L_x_245) ;  /* 0x0000006000017945 */ /* 0x000fe80003800000 */
[----:B------:R1:W-:Y:S01]  /*5cd0*/  @!P5 STG.E.U8 desc[UR36][R4.64+0xd0], R11 ;  /* 0x0000d00b0400d986 */ /* 0x0003e2000c101124 */
[----:B------:R-:W-:Y:S05]  /*5ce0*/  @P2 BRA `(.L_x_246) ;  /* 0x00000000000c2947 */ /* 0x000fea0003800000 */
[----:B------:R-:W1:Y:S02]  /*5cf0*/  LDG.E.U8 R162, desc[UR36][R2.64+0xd1] ;  /* 0x0000d12402a27981 */ /* 0x000e64000c1e1100 */
[----:B-1----:R-:W-:-:S05]  /*5d00*/  PRMT R11, R162, 0x8880, RZ ;  /* 0x00008880a20b7816 */ /* 0x002fca00000000ff */
[----:B------:R-:W-:-:S07]  /*5d10*/  IMAD R10, R11, R152, RZ ;  /* 0x000000980b0a7224 */ /* 0x000fce00078e02ff */
.L_x_246:
[----:B------:R-:W-:Y:S05]  /*5d20*/  BSYNC B1 ;  /* 0x0000000000017941 */ /* 0x000fea0003800000 */
.L_x_245:
        /* <DEDUP_REMOVED lines=11> */
.L_x_248:
[----:B------:R-:W-:Y:S05]  /*5de0*/  BSYNC B1 ;  /* 0x0000000000017941 */ /* 0x000fea0003800000 */
.L_x_247:
[----:B-1----:R-:W-:Y:S01]  /*5df0*/  @!P4 IMAD R11, R130, R153, R10 ;  /* 0x00000099820bc224 */ /* 0x002fe200078e020a */
[----:B------:R-:W-:Y:S04]  /*5e00*/  BSSY B1, `(.L_x_249) ;  /* 0x0000006000017945 */ /* 0x000fe80003800000 */
[----:B------:R1:W-:Y:S01]  /*5e10*/  @!P4 STG.E.U8 desc[UR36][R6.64+0xd0], R11 ;  /* 0x0000d00b0600c986 */ /* 0x0003e2000c101124 */
[----:B------:R-:W-:Y:S05]  /*5e20*/  @P3 BRA `(.L_x_250) ;  /* 0x00000000000c3947 */ /* 0x000fea0003800000 */
[----:B------:R-:W1:Y:S02]  /*5e30*/  LDG.E.U8 R162, desc[UR36][R8.64+0xd1] ;  /* 0x0000d12408a27981 */ /* 0x000e64000c1e1100 */
[----:B-1----:R-:W-:-:S05]  /*5e40*/  PRMT R11, R162, 0x8880, RZ ;  /* 0x00008880a20b7816 */ /* 0x002fca00000000ff */
[----:B------:R-:W-:-:S07]  /*5e50*/  IMAD R10, R11, R152, RZ ;  /* 0x000000980b0a7224 */ /* 0x000fce00078e02ff */
.L_x_250:
[----:B------:R-:W-:Y:S05]  /*5e60*/  BSYNC B1 ;  /* 0x0000000000017941 */ /* 0x000fea0003800000 */
.L_x_249:
[----:B------:R-:W-:Y:S01]  /*5e70*/  @!P3 IMAD R131, R131, R153, R10 ;  /* 0x000000998383b224 */ /* 0x000fe200078e020a */
[----:B------:R-:W-:Y:S04]  /*5e80*/  BSSY B1, `(.L_x_251) ;  /* 0x0000006000017945 */ /* 0x000fe80003800000 */
[----:B------:R0:W-:Y:S01]  /*5e90*/  @!P3 STG.E.U8 desc[UR36][R6.64+0xd1], R131 ;  /* 0x0000d1830600b986 */ /* 0x0001e2000c101124 */
[----:B------:R-:W-:Y:S05]  /*5ea0*/  @P5 BRA `(.L_x_252) ;  /* 0x00000000000c5947 */ /* 0x000fea0003800000 */
[----:B------:R-:W1:Y:S02]  /*5eb0*/  LDG.E.U8 R162, desc[UR36][R2.64+0xd8] ;  /* 0x0000d82402a27981 */ /* 0x000e64000c1e1100 */
[----:B-1----:R-:W-:-:S05]  /*5ec0*/  PRMT R11, R162, 0x8880, RZ ;  /* 0x00008880a20b7816 */ /* 0x002fca00000000ff */
[----:B------:R-:W-:-:S07]  /*5ed0*/  IMAD R10, R11, R152, RZ ;  /* 0x000000980b0a7224 */ /* 0x000fce00078e02ff */
.L_x_252:
[----:B------:R-:W-:Y:S05]  /*5ee0*/  BSYNC B1 ;  /* 0x0000000000017941 */ /* 0x000fea0003800000 */
.L_x_251:
[----:B-1----:R-:W-:Y:S01]  /*5ef0*/  @!P5 IMAD R11, R132, R153, R10 ;  /* 0x00000099840bd224 */ /* 0x002fe200078e020a */
[----:B------:R-:W-:Y:S04]  /*5f00*/  BSSY B1, `(.L_x_253) ;  /* 0x0000006000017945 */ /* 0x000fe80003800000 */
[----:B------:R1:W-:Y:S01]  /*5f10*/  @!P5 STG.E.U8 desc[UR36][R4.64+0xd8], R11 ;  /* 0x0000d80b0400d986 */ /* 0x0003e2000c101124 */
[----:B------:R-:W-:Y:S05]  /*5f20*/  @P2 BRA `(.L_x_254) ;  /* 0x00000000000c2947 */ /* 0x000fea0003800000 */
[----:B------:R-:W1:Y:S02]  /*5f30*/  LDG.E.U8 R162, desc[UR36][R2.64+0xd9] ;  /* 0x0000d92402a27981 */ /* 0x000e64000c1e1100 */
[----:B-1----:R-:W-:-:S05]  /*5f40*/  PRMT R11, R162, 0x8880, RZ ;  /* 0x00008880a20b7816 */ /* 0x002fca00000000ff */
[----:B------:R-:W-:-:S07]  /*5f50*/  IMAD R10, R11, R152, RZ ;  /* 0x000000980b0a7224 */ /* 0x000fce00078e02ff */
.L_x_254:
[----:B------:R-:W-:Y:S05]  /*5f60*/  BSYNC B1 ;  /* 0x0000000000017941 */ /* 0x000fea0003800000 */
.L_x_253:
        /* <DEDUP_REMOVED lines=11> */
.L_x_256:
[----:B------:R-:W-:Y:S05]  /*6020*/  BSYNC B1 ;  /* 0x0000000000017941 */ /* 0x000fea0003800000 */
.L_x_255:
[----:B-1----:R-:W-:Y:S01]  /*6030*/  @!P4 IMAD R11, R134, R153, R10 ;  /* 0x00000099860bc224 */ /* 0x002fe200078e020a */
[----:B------:R-:W-:Y:S04]  /*6040*/  BSSY B1, `(.L_x_257) ;  /* 0x0000006000017945 */ /* 0x000fe80003800000 */
[----:B------:R1:W-:Y:S01]  /*6050*/  @!P4 STG.E.U8 desc[UR36][R6.64+0xd8], R11 ;  /* 0x0000d80b0600c986 */ /* 0x0003e2000c101124 */
[----:B------:R-:W-:Y:S05]  /*6060*/  @P3 BRA `(.L_x_258) ;  /* 0x00000000000c3947 */ /* 0x000fea0003800000 */
[----:B------:R-:W1:Y:S02]  /*6070*/  LDG.E.U8 R162, desc[UR36][R8.64+0xd9] ;  /* 0x0000d92408a27981 */ /* 0x000e64000c1e1100 */
[----:B-1----:R-:W-:-:S05]  /*6080*/  PRMT R11, R162, 0x8880, RZ ;  /* 0x00008880a20b7816 */ /* 0x002fca00000000ff */
[----:B------:R-:W-:-:S07]  /*6090*/  IMAD R10, R11, R152, RZ ;  /* 0x000000980b0a7224 */ /* 0x000fce00078e02ff */
.L_x_258:
[----:B------:R-:W-:Y:S05]  /*60a0*/  BSYNC B1 ;  /* 0x0000000000017941 */ /* 0x000fea0003800000 */
.L_x_257:
[----:B------:R-:W-:Y:S01]  /*60b0*/  @!P3 IMAD R135, R135, R153, R10 ;  /* 0x000000998787b224 */ /* 0x000fe200078e020a */
[----:B------:R-:W-:Y:S04]  /*60c0*/  BSSY B1, `(.L_x_259) ;  /* 0x0000006000017945 */ /* 0x000fe80003800000 */
[----:B------:R0:W-:Y:S01]  /*60d0*/  @!P3 STG.E.U8 desc[UR36][R6.64+0xd9], R135 ;  /* 0x0000d9870600b986 */ /* 0x0001e2000c101124 */
[----:B------:R-:W-:Y:S05]  /*60e0*/  @P5 BRA `(.L_x_260) ;  /* 0x00000000000c5947 */ /* 0x000fea0003800000 */
[----:B------:R-:W1:Y:S02]  /*60f0*/  LDG.E.U8 R162, desc[UR36][R2.64+0xe0] ;  /* 0x0000e02402a27981 */ /* 0x000e64000c1e1100 */
[----:B-1----:R-:W-:-:S05]  /*6100*/  PRMT R11, R162, 0x8880, RZ ;  /* 0x00008880a20b7816 */ /* 0x002fca00000000ff */
[----:B------:R-:W-:-:S07]  /*6110*/  IMAD R10, R11, R152, RZ ;  /* 0x000000980b0a7224 */ /* 0x000fce00078e02ff */
.L_x_260:
[----:B------:R-:W-:Y:S05]  /*6120*/  BSYNC B1 ;  /* 0x0000000000017941 */ /* 0x000fea0003800000 */
.L_x_259:
[----:B-1----:R-:W-:Y:S01]  /*6130*/  @!P5 IMAD R11, R136, R153, R10 ;  /* 0x00000099880bd224 */ /* 0x002fe200078e020a */
[----:B------:R-:W-:Y:S04]  /*6140*/  BSSY B1, `(.L_x_261) ;  /* 0x0000006000017945 */ /* 0x000fe80003800000 */
[----:B------:R1:W-:Y:S01]  /*6150*/  @!P5 STG.E.U8 desc[UR36][R4.64+0xe0], R11 ;  /* 0x0000e00b0400d986 */ /* 0x0003e2000c101124 */
[----:B------:R-:W-:Y:S05]  /*6160*/  @P2 BRA `(.L_x_262) ;  /* 0x00000000000c2947 */ /* 0x000fea0003800000 */
[----:B------:R-:W1:Y:S02]  /*6170*/  LDG.E.U8 R162, desc[UR36][R2.64+0xe1] ;  /* 0x0000e12402a27981 */ /* 0x000e64000c1e1100 */
[----:B-1----:R-:W-:-:S05]  /*6180*/  PRMT R11, R162, 0x8880, RZ ;  /* 0x00008880a20b7816 */ /* 0x002fca00000000ff */
[----:B------:R-:W-:-:S07]  /*6190*/  IMAD R10, R11, R152, RZ ;  /* 0x000000980b0a7224 */ /* 0x000fce00078e02ff */
.L_x_262:
[----:B------:R-:W-:Y:S05]  /*61a0*/  BSYNC B1 ;  /* 0x0000000000017941 */ /* 0x000fea0003800000 */
.L_x_261:
        /* <DEDUP_REMOVED lines=11> */
.L_x_264:
[----:B------:R-:W-:Y:S05]  /*6260*/  BSYNC B1 ;  /* 0x0000000000017941 */ /* 0x000fea0003800000 */
.L_x_263:
[----:B-1----:R-:W-:Y:S01]  /*6270*/  @!P4 IMAD R11, R138, R153, R10 ;  /* 0x000000998a0bc224 */ /* 0x002fe200078e020a */
[----:B------:R-:W-:Y:S04]  /*6280*/  BSSY B1, `(.L_x_265) ;  /* 0x0000006000017945 */ /* 0x000fe80003800000 */
[----:B------:R1:W-:Y:S01]  /*6290*/  @!P4 STG.E.U8 desc[UR36][R6.64+0xe0], R11 ;  /* 0x0000e00b0600c986 */ /* 0x0003e2000c101124 */
[----:B------:R-:W-:Y:S05]  /*62a0*/  @P3 BRA `(.L_x_266) ;  /* 0x00000000000c3947 */ /* 0x000fea0003800000 */
[----:B------:R-:W1:Y:S02]  /*62b0*/  LDG.E.U8 R162, desc[UR36][R8.64+0xe1] ;  /* 0x0000e12408a27981 */ /* 0x000e64000c1e1100 */
[----:B-1----:R-:W-:-:S05]  /*62c0*/  PRMT R11, R162, 0x8880, RZ ;  /* 0x00008880a20b7816 */ /* 0x002fca00000000ff */
[----:B------:R-:W-:-:S07]  /*62d0*/  IMAD R10, R11, R152, RZ ;  /* 0x000000980b0a7224 */ /* 0x000fce00078e02ff */
.L_x_266:
[----:B------:R-:W-:Y:S05]  /*62e0*/  BSYNC B1 ;  /* 0x0000000000017941 */ /* 0x000fea0003800000 */
.L_x_265:
[----:B------:R-:W-:Y:S01]  /*62f0*/  @!P3 IMAD R139, R139, R153, R10 ;  /* 0x000000998b8bb224 */ /* 0x000fe200078e020a */
[----:B------:R-:W-:Y:S04]  /*6300*/  BSSY B1, `(.L_x_267) ;  /* 0x0000006000017945 */ /* 0x000fe80003800000 */
[----:B------:R0:W-:Y:S01]  /*6310*/  @!P3 STG.E.U8 desc[UR36][R6.64+0xe1], R139 ;  /* 0x0000e18b0600b986 */ /* 0x0001e2000c101124 */
[----:B------:R-:W-:Y:S05]  /*6320*/  @P5 BRA `(.L_x_268) ;  /* 0x00000000000c5947 */ /* 0x000fea0003800000 */
[----:B------:R-:W1:Y:S02]  /*6330*/  LDG.E.U8 R162, desc[UR36][R2.64+0xe8] ;  /* 0x0000e82402a27981 */ /* 0x000e64000c1e1100 */
[----:B-1----:R-:W-:-:S05]  /*6340*/  PRMT R11, R162, 0x8880, RZ ;  /* 0x00008880a20b7816 */ /* 0x002fca00000000ff */
[----:B------:R-:W-:-:S07]  /*6350*/  IMAD R10, R11, R152, RZ ;  /* 0x000000980b0a7224 */ /* 0x000fce00078e02ff */
.L_x_268:
[----:B------:R-:W-:Y:S05]  /*6360*/  BSYNC B1 ;  /* 0x0000000000017941 */ /* 0x000fea0003800000 */
.L_x_267:
[----:B-1----:R-:W-:Y:S01]  /*6370*/  @!P5 IMAD R11, R140, R153, R10 ;  /* 0x000000998c0bd224 */ /* 0x002fe200078e020a */
[----:B------:R-:W-:Y:S04]  /*6380*/  BSSY B1, `(.L_x_269) ;  /* 0x0000006000017945 */ /* 0x000fe80003800000 */
[----:B------:R1:W-:Y:S01]  /*6390*/  @!P5 STG.E.U8 desc[UR36][R4.64+0xe8], R11 ;  /* 0x0000e80b0400d986 */ /* 0x0003e2000c101124 */
[----:B------:R-:W-:Y:S05]  /*63a0*/  @P2 BRA `(.L_x_270) ;  /* 0x00000000000c2947 */ /* 0x000fea0003800000 */
[----:B------:R-:W1:Y:S02]  /*63b0*/  LDG.E.U8 R162, desc[UR36][R2.64+0xe9] ;  /* 0x0000e92402a27981 */ /* 0x000e64000c1e1100 */
[----:B-1----:R-:W-:-:S05]  /*63c0*/  PRMT R11, R162, 0x8880, RZ ;  /* 0x00008880a20b7816 */ /* 0x002fca00000000ff */
[----:B------:R-:W-:-:S07]  /*63d0*/  IMAD R10, R11, R152, RZ ;  /* 0x000000980b0a7224 */ /* 0x000fce00078e02ff */
.L_x_270:
[----:B------:R-:W-:Y:S05]  /*63e0*/  BSYNC B1 ;  /* 0x0000000000017941 */ /* 0x000fea0003800000 */
.L_x_269:
        /* <DEDUP_REMOVED lines=11> */
.L_x_272:
[----:B------:R-:W-:Y:S05]  /*64a0*/  BSYNC B1 ;  /* 0x0000000000017941 */ /* 0x000fea0003800000 */
.L_x_271:
[----:B-1----:R-:W-:Y:S01]  /*64b0*/  @!P4 IMAD R11, R142, R153, R10 ;  /* 0x000000998e0bc224 */ /* 0x002fe200078e020a */
[----:B------:R-:W-:Y:S04]  /*64c0*/  BSSY B1, `(.L_x_273) ;  /* 0x0000006000017945 */ /* 0x000fe80003800000 */
[----:B------:R1:W-:Y:S01]  /*64d0*/  @!P4 STG.E.U8 desc[UR36][R6.64+0xe8], R11 ;  /* 0x0000e80b0600c986 */ /* 0x0003e2000c101124 */
[----:B------:R-:W-:Y:S05]  /*64e0*/  @P3 BRA `(.L_x_274) ;  /* 0x00000000000c3947 */ /* 0x000fea0003800000 */
[----:B------:R-:W1:Y:S02]  /*64f0*/  LDG.E.U8 R162, desc[UR36][R8.64+0xe9] ;  /* 0x0000e92408a27981 */ /* 0x000e64000c1e1100 */
[----:B-1----:R-:W-:-:S05]  /*6500*/  PRMT R11, R162, 0x8880, RZ ;  /* 0x00008880a20b7816 */ /* 0x002fca00000000ff */
[----:B------:R-:W-:-:S07]  /*6510*/  IMAD R10, R11, R152, RZ ;  /* 0x000000980b0a7224 */ /* 0x000fce00078e02ff */
.L_x_274:
[----:B------:R-:W-:Y:S05]  /*6520*/  BSYNC B1 ;  /* 0x0000000000017941 */ /* 0x000fea0003800000 */
.L_x_273:
[----:B------:R-:W-:Y:S01]  /*6530*/  @!P3 IMAD R143, R143, R153, R10 ;  /* 0x000000998f8fb224 */ /* 0x000fe200078e020a */
[----:B------:R-:W-:Y:S04]  /*6540*/  BSSY B1, `(.L_x_275) ;  /* 0x0000006000017945 */ /* 0x000fe80003800000 */
[----:B------:R0:W-:Y:S01]  /*6550*/  @!P3 STG.E.U8 desc[UR36][R6.64+0xe9], R143 ;  /* 0x0000e98f0600b986 */ /* 0x0001e2000c101124 */
[----:B------:R-:W-:Y:S05]  /*6560*/  @P5 BRA `(.L_x_276) ;  /* 0x00000000000c5947 */ /* 0x000fea0003800000 */
[----:B------:R-:W1:Y:S02]  /*6570*/  LDG.E.U8 R162, desc[UR36][R2.64+0xf0] ;  /* 0x0000f02402a27981 */ /* 0x000e64000c1e1100 */
[----:B-1----:R-:W-:-:S05]  /*6580*/  PRMT R11, R162, 0x8880, RZ ;  /* 0x00008880a20b7816 */ /* 0x002fca00000000ff */
[----:B------:R-:W-:-:S07]  /*6590*/  IMAD R10, R11, R152, RZ ;  /* 0x000000980b0a7224 */ /* 0x000fce00078e02ff */
.L_x_276:
[----:B------:R-:W-:Y:S05]  /*65a0*/  BSYNC B1 ;  /* 0x0000000000017941 */ /* 0x000fea0003800000 */
.L_x_275:
[----:B-1----:R-:W-:Y:S01]  /*65b0*/  @!P5 IMAD R11, R144, R153, R10 ;  /* 0x00000099900bd224 */ /* 0x002fe200078e020a */
[----:B------:R-:W-:Y:S04]  /*65c0*/  BSSY B1, `(.L_x_277) ;  /* 0x0000006000017945 */ /* 0x000fe80003800000 */
[----:B------:R1:W-:Y:S01]  /*65d0*/  @!P5 STG.E.U8 desc[UR36][R4.64+0xf0], R11 ;  /* 0x0000f00b0400d986 */ /* 0x0003e2000c101124 */
[----:B------:R-:W-:Y:S05]  /*65e0*/  @P2 BRA `(.L_x_278) ;  /* 0x00000000000c2947 */ /* 0x000fea0003800000 */
[----:B------:R-:W1:Y:S02]  /*65f0*/  LDG.E.U8 R162, desc[UR36][R2.64+0xf1] ;  /* 0x0000f12402a27981 */ /* 0x000e64000c1e1100 */
[----:B-1----:R-:W-:-:S05]  /*6600*/  PRMT R11, R162, 0x8880, RZ ;  /* 0x00008880a20b7816 */ /* 0x002fca00000000ff */
[----:B------:R-:W-:-:S07]  /*6610*/  IMAD R10, R11, R152, RZ ;  /* 0x000000980b0a7224 */ /* 0x000fce00078e02ff */
.L_x_278:
[----:B------:R-:W-:Y:S05]  /*6620*/  BSYNC B1 ;  /* 0x0000000000017941 */ /* 0x000fea0003800000 */
.L_x_277:
[C---:B------:R-:W-:Y:S01]  /*6630*/  ISETP.LT.OR P4, PT, R0.reuse, 0xf1, !P0 ;  /* 0x000000f10000780c */ /* 0x040fe20004781670 */
[----:B------:R-:W-:Y:S01]  /*6640*/  @!P2 IMAD R145, R145, R153, R10 ;  /* 0x000000999191a224 */ /* 0x000fe200078e020a */
[----:B------:R-:W-:Y:S01]  /*6650*/  BSSY B1, `(.L_x_279) ;  /* 0x000000a000017945 */ /* 0x000fe20003800000 */
[C---:B------:R-:W-:Y:S02]  /*6660*/  ISETP.LT.OR P3, PT, R0.reuse, 0xf2, !P0 ;  /* 0x000000f20000780c */ /* 0x040fe40004761670 */
        /* <DEDUP_REMOVED lines=8> */
.L_x_280:
[----:B------:R-:W-:Y:S05]  /*66f0*/  BSYNC B1 ;  /* 0x0000000000017941 */ /* 0x000fea0003800000 */
.L_x_279:
[----:B-1----:R-:W-:Y:S01]  /*6700*/  @!P4 IMAD R11, R146, R153, R10 ;  /* 0x00000099920bc224 */ /* 0x002fe200078e020a */
[----:B------:R-:W-:Y:S04]  /*6710*/  BSSY B1, `(.L_x_281) ;  /* 0x0000006000017945 */ /* 0x000fe80003800000 */
[----:B------:R1:W-:Y:S01]  /*6720*/  @!P4 STG.E.U8 desc[UR36][R6.64+0xf0], R11 ;  /* 0x0000f00b0600c986 */ /* 0x0003e2000c101124 */
[----:B------:R-:W-:Y:S05]  /*6730*/  @P3 BRA `(.L_x_282) ;  /* 0x00000000000c3947 */ /* 0x000fea0003800000 */
[----:B------:R-:W1:Y:S02]  /*6740*/  LDG.E.U8 R162, desc[UR36][R8.64+0xf1] ;  /* 0x0000f12408a27981 */ /* 0x000e64000c1e1100 */
[----:B-1----:R-:W-:-:S05]  /*6750*/  PRMT R11, R162, 0x8880, RZ ;  /* 0x00008880a20b7816 */ /* 0x002fca00000000ff */
[----:B------:R-:W-:-:S07]  /*6760*/  IMAD R10, R11, R152, RZ ;  /* 0x000000980b0a7224 */ /* 0x000fce00078e02ff */
.L_x_282:
[----:B------:R-:W-:Y:S05]  /*6770*/  BSYNC B1 ;  /* 0x0000000000017941 */ /* 0x000fea0003800000 */
.L_x_281:
[----:B------:R-:W-:Y:S01]  /*6780*/  @!P3 IMAD R147, R147, R153, R10 ;  /* 0x000000999393b224 */ /* 0x000fe200078e020a */
[----:B------:R-:W-:Y:S04]  /*6790*/  BSSY B1, `(.L_x_283) ;  /* 0x0000006000017945 */ /* 0x000fe80003800000 */
[----:B------:R0:W-:Y:S01]  /*67a0*/  @!P3 STG.E.U8 desc[UR36][R6.64+0xf1], R147 ;  /* 0x0000f1930600b986 */ /* 0x0001e2000c101124 */
[----:B------:R-:W-:Y:S05]  /*67b0*/  @P2 BRA `(.L_x_284) ;  /* 0x00000000000c2947 */ /* 0x000fea0003800000 */
[----:B------:R-:W1:Y:S02]  /*67c0*/  LDG.E.U8 R162, desc[UR36][R2.64+0xf8] ;  /* 0x0000f82402a27981 */ /* 0x000e64000c1e1100 */
[----:B-1----:R-:W-:-:S05]  /*67d0*/  PRMT R11, R162, 0x8880, RZ ;  /* 0x00008880a20b7816 */ /* 0x002fca00000000ff */
[----:B------:R-:W-:-:S07]  /*67e0*/  IMAD R10, R11, R152, RZ ;  /* 0x000000980b0a7224 */ /* 0x000fce00078e02ff */
.L_x_284:
[----:B------:R-:W-:Y:S05]  /*67f0*/  BSYNC B1 ;  /* 0x0000000000017941 */ /* 0x000fea0003800000 */
.L_x_283:
[----:B-1----:R-:W-:Y:S01]  /*6800*/  @!P2 IMAD R11, R148, R153, R10 ;  /* 0x00000099940ba224 */ /* 0x002fe200078e020a */
[----:B------:R-:W-:Y:S04]  /*6810*/  BSSY B1, `(.L_x_285) ;  /* 0x0000006000017945 */ /* 0x000fe80003800000 */
[----:B------:R1:W-:Y:S01]  /*6820*/  @!P2 STG.E.U8 desc[UR36][R4.64+0xf8], R11 ;  /* 0x0000f80b0400a986 */ /* 0x0003e2000c101124 */
[----:B------:R-:W-:Y:S05]  /*6830*/  @P1 BRA `(.L_x_286) ;  /* 0x00000000000c1947 */ /* 0x000fea0003800000 */
[----:B------:R-:W1:Y:S02]  /*6840*/  LDG.E.U8 R162, desc[UR36][R2.64+0xf9] ;  /* 0x0000f92402a27981 */ /* 0x000e64000c1e1100 */
[----:B-1----:R-:W-:-:S05]  /*6850*/  PRMT R11, R162, 0x8880, RZ ;  /* 0x00008880a20b7816 */ /* 0x002fca00000000ff */
[----:B------:R-:W-:-:S07]  /*6860*/  IMAD R10, R11, R152, RZ ;  /* 0x000000980b0a7224 */ /* 0x000fce00078e02ff */
.L_x_286:
[----:B------:R-:W-:Y:S05]  /*6870*/  BSYNC B1 ;  /* 0x0000000000017941 */ /* 0x000fea0003800000 */
.L_x_285:
[----:B------:R-:W-:Y:S01]  /*6880*/  @!P1 IMAD R149, R149, R153, R10 ;  /* 0x0000009995959224 */ /* 0x000fe200078e020a */
[----:B------:R-:W-:Y:S04]  /*6890*/  BSSY B1, `(.L_x_287) ;  /* 0x0000006000017945 */ /* 0x000fe80003800000 */
[----:B------:R0:W-:Y:S01]  /*68a0*/  @!P1 STG.E.U8 desc[UR36][R4.64+0xf9], R149 ;  /* 0x0000f99504009986 */ /* 0x0001e2000c101124 */
[----:B------:R-:W-:Y:S05]  /*68b0*/  @P5 BRA `(.L_x_288) ;  /* 0x00000000000c5947 */ /* 0x000fea0003800000 */
[----:B------:R-:W0:Y:S02]  /*68c0*/  LDG.E.U8 R162, desc[UR36][R8.64+0xf8] ;  /* 0x0000f82408a27981 */ /* 0x000e24000c1e1100 */
[----:B0-----:R-:W-:-:S05]  /*68d0*/  PRMT R3, R162, 0x8880, RZ ;  /* 0x00008880a2037816 */ /* 0x001fca00000000ff */
[----:B------:R-:W-:-:S07]  /*68e0*/  IMAD R10, R3, R152, RZ ;  /* 0x00000098030a7224 */ /* 0x000fce00078e02ff */
.L_x_288:
[----:B------:R-:W-:Y:S05]  /*68f0*/  BSYNC B1 ;  /* 0x0000000000017941 */ /* 0x000fea0003800000 */
.L_x_287:
[----:B0-----:R-:W-:Y:S01]  /*6900*/  @!P5 IMAD R3, R150, R153, R10 ;  /* 0x000000999603d224 */ /* 0x001fe200078e020a */
[----:B------:R-:W-:Y:S01]  /*6910*/  ISETP.LT.OR P0, PT, R0, 0xfa, !P0 ;  /* 0x000000fa0000780c */ /* 0x000fe20004701670 */
[----:B------:R-:W-:Y:S03]  /*6920*/  BSSY B1, `(.L_x_289) ;  /* 0x0000006000017945 */ /* 0x000fe60003800000 */
[----:B------:R0:W-:Y:S09]  /*6930*/  @!P5 STG.E.U8 desc[UR36][R6.64+0xf8], R3 ;  /* 0x0000f8030600d986 */ /* 0x0001f2000c101124 */
[----:B------:R-:W-:Y:S05]  /*6940*/  @P0 BRA `(.L_x_290) ;  /* 0x00000000000c0947 */ /* 0x000fea0003800000 */
[----:B------:R-:W0:Y:S02]  /*6950*/  LDG.E.U8 R162, desc[UR36][R8.64+0xf9] ;  /* 0x0000f92408a27981 */ /* 0x000e24000c1e1100 */
[----:B0-----:R-:W-:-:S05]  /*6960*/  PRMT R3, R162, 0x8880, RZ ;  /* 0x00008880a2037816 */ /* 0x001fca00000000ff */
[----:B------:R-:W-:-:S07]  /*6970*/  IMAD R10, R3, R152, RZ ;  /* 0x00000098030a7224 */ /* 0x000fce00078e02ff */
.L_x_290:
[----:B------:R-:W-:Y:S05]  /*6980*/  BSYNC B1 ;  /* 0x0000000000017941 */ /* 0x000fea0003800000 */
.L_x_289:
[----:B------:R-:W-:Y:S01]  /*6990*/  IMAD R151, R151, R153, R10 ;  /* 0x0000009997977224 */ /* 0x000fe200078e020a */
[----:B------:R-:W-:Y:S06]  /*69a0*/  @P0 BRA `(.L_x_291) ;  /* 0x0000001800100947 */ /* 0x000fec0003800000 */
[----:B------:R0:W-:Y:S01]  /*69b0*/  STG.E.U8 desc[UR36][R6.64+0xf9], R151 ;  /* 0x0000f99706007986 */ /* 0x0001e2000c101124 */
[----:B------:R-:W-:Y:S05]  /*69c0*/  BRA `(.L_x_291) ;  /* 0x0000001800087947 */ /* 0x000fea0003800000 */
.L_x_34:
[C---:B------:R-:W-:Y:S02]  /*69d0*/  ISETP.GE.AND P1, PT, R19.reuse, 0x1, PT ;  /* 0x000000011300780c */ /* 0x040fe40003f26270 */
[----:B------:R-:W-:Y:S02]  /*69e0*/  ISETP.GE.AND P0, PT, R19, 0x9, PT ;  /* 0x000000091300780c */ /* 0x000fe40003f06270 */
[C---:B------:R-:W-:Y:S02]  /*69f0*/  ISETP.LT.OR P4, PT, R0.reuse, 0x1, !P1 ;  /* 0x000000010000780c */ /* 0x040fe40004f81670 */
[C---:B------:R-:W-:Y:S02]  /*6a00*/  ISETP.LT.OR P3, PT, R0.reuse, 0x2, !P1 ;  /* 0x000000020000780c */ /* 0x040fe40004f61670 */
[C---:B------:R-:W-:Y:S02]  /*6a10*/  ISETP.LT.OR P2, PT, R0.reuse, 0x1, !P0 ;  /* 0x000000010000780c */ /* 0x040fe40004741670 */
[----:B------:R-:W-:-:S07]  /*6a20*/  ISETP.LT.OR P5, PT, R0, 0x2, !P0 ;  /* 0x000000020000780c */ /* 0x000fce00047a1670 */
[-C--:B------:R-:W-:Y:S02]  /*6a30*/  @!P4 IMAD R3, R24, R153.reuse, RZ ;  /* 0x000000991803c224 */ /* 0x080fe400078e02ff */
[-C--:B------:R-:W-:Y:S02]  /*6a40*/  @!P3 IMAD R25, R25, R153.reuse, RZ ;  /* 0x000000991919b224 */ /* 0x080fe400078e02ff */
[-C--:B------:R-:W-:Y:S01]  /*6a50*/  @!P2 IMAD R9, R26, R153.reuse, RZ ;  /* 0x000000991a09a224 */ /* 0x080fe200078e02ff */
[----:B------:R0:W-:Y:S01]  /*6a60*/  @!P4 STG.E.U8 desc[UR36][R4.64], R3 ;  /* 0x000000030400c986 */ /* 0x0001e2000c101124 */
[C---:B------:R-:W-:Y:S01]  /*6a70*/  ISETP.LT.OR P4, PT, R0.reuse, 0x9, !P1 ;  /* 0x000000090000780c */ /* 0x040fe20004f81670 */
[----:B------:R-:W-:Y:S02]  /*6a80*/  @!P5 IMAD R27, R27, R153, RZ ;  /* 0x000000991b1bd224 */ /* 0x000fe400078e02ff */
[----:B------:R-:W-:Y:S01]  /*6a90*/  @!P3 STG.E.U8 desc[UR36][R4.64+0x1], R25 ;  /* 0x000001190400b986 */ /* 0x000fe2000c101124 */
[----:B------:R-:W-:-:S03]  /*6aa0*/  ISETP.LT.OR P3, PT, R0, 0xa, !P1 ;  /* 0x0000000a0000780c */ /* 0x000fc60004f61670 */
[----:B------:R1:W-:Y:S01]  /*6ab0*/  @!P2 STG.E.U8 desc[UR36][R6.64], R9 ;  /* 0x000000090600a986 */ /* 0x0003e2000c101124 */
[----:B------:R-:W-:-:S03]  /*6ac0*/  ISETP.LT.OR P2, PT, R0, 0x9, !P0 ;  /* 0x000000090000780c */ /* 0x000fc60004741670 */
[----:B------:R-:W-:Y:S01]  /*6ad0*/  @!P5 STG.E.U8 desc[UR36][R6.64+0x1], R27 ;  /* 0x0000011b0600d986 */ /* 0x000fe2000c101124 */
[----:B------:R-:W-:Y:S01]  /*6ae0*/  ISETP.LT.OR P5, PT, R0, 0xa, !P0 ;  /* 0x0000000a0000780c */ /* 0x000fe200047a1670 */
[----:B------:R-:W-:-:S04]  /*6af0*/  @!P4 IMAD R11, R28, R153, RZ ;  /* 0x000000991c0bc224 */ /* 0x000fc800078e02ff */
[-C--:B------:R-:W-:Y:S01]  /*6b00*/  @!P3 IMAD R29, R29, R153.reuse, RZ ;  /* 0x000000991d1db224 */ /* 0x080fe200078e02ff */
[----:B------:R-:W-:Y:S01]  /*6b10*/  @!P4 STG.E.U8 desc[UR36][R4.64+0x8], R11 ;  /* 0x0000080b0400c986 */ /* 0x000fe2000c101124 */
[----:B------:R-:W-:Y:S02]  /*6b20*/  ISETP.LT.OR P4, PT, R0, 0x11, !P1 ;  /* 0x000000110000780c */ /* 0x000fe40004f81670 */
[-C--:B0-----:R-:W-:Y:S01]  /*6b30*/  @!P2 IMAD R3, R30, R153.reuse, RZ ;  /* 0x000000991e03a224 */ /* 0x081fe200078e02ff */
[----:B------:R-:W-:Y:S01]  /*6b40*/  @!P3 STG.E.U8 desc[UR36][R4.64+0x9], R29 ;  /* 0x0000091d0400b986 */ /* 0x000fe2000c101124 */
[C---:B------:R-:W-:Y:S02]  /*6b50*/  ISETP.LT.OR P3, PT, R0.reuse, 0x12, !P1 ;  /* 0x000000120000780c */ /* 0x040fe40004f61670 */
[----:B------:R-:W-:Y:S01]  /*6b60*/  @!P5 IMAD R31, R31, R153, RZ ;  /* 0x000000991f1fd224 */ /* 0x000fe200078e02ff */
[----:B------:R0:W-:Y:S01]  /*6b70*/  @!P2 STG.E.U8 desc[UR36][R6.64+0x8], R3 ;  /* 0x000008030600a986 */ /* 0x0001e2000c101124 */
[----:B------:R-:W-:-:S03]  /*6b80*/  ISETP.LT.OR P2, PT, R0, 0x11, !P0 ;  /* 0x000000110000780c */ /* 0x000fc60004741670 */
[----:B------:R-:W-:Y:S01]  /*6b90*/  @!P5 STG.E.U8 desc[UR36][R6.64+0x9], R31 ;  /* 0x0000091f0600d986 */ /* 0x000fe2000c101124 */
[----:B------:R-:W-:Y:S01]  /*6ba0*/  ISETP.LT.OR P5, PT, R0, 0x12, !P0 ;  /* 0x000000120000780c */ /* 0x000fe200047a1670 */
[----:B-1----:R-:W-:-:S04]  /*6bb0*/  @!P4 IMAD R9, R32, R153, RZ ;  /* 0x000000992009c224 */ /* 0x002fc800078e02ff */
        /* <DEDUP_REMOVED lines=301> */
[----:B------:R1:W-:Y:S01]  /*7e90*/  @!P4 STG.E.U8 desc[UR36][R4.64+0xd8], R11 ;  /* 0x0000d80b0400c986 */ /* 0x0003e2000c101124 */
        /* <DEDUP_REMOVED lines=13> */
[-C--:B-1----:R-:W-:Y:S01]  /*7f70*/  @!P2 IMAD R11, R138, R153.reuse, RZ ;  /* 0x000000998a0ba224 */ /* 0x082fe200078e02ff */
[----:B------:R-:W-:Y:S01]  /*7f80*/  @!P3 STG.E.U8 desc[UR36][R4.64+0xe1], R137 ;  /* 0x0000e1890400b986 */ /* 0x000fe2000c101124 */
[C---:B------:R-:W-:Y:S02]  /*7f90*/  ISETP.LT.OR P3, PT, R0.reuse, 0xea, !P1 ;  /* 0x000000ea0000780c */ /* 0x040fe40004f61670 */
[----:B------:R-:W-:Y:S01]  /*7fa0*/  @!P5 IMAD R139, R139, R153, RZ ;  /* 0x000000998b8bd224 */ /* 0x000fe200078e02ff */
[----:B------:R1:W-:Y:S01]  /*7fb0*/  @!P2 STG.E.U8 desc[UR36][R6.64+0xe0], R11 ;  /* 0x0000e00b0600a986 */ /* 0x0003e2000c101124 */
[----:B------:R-:W-:-:S03]  /*7fc0*/  ISETP.LT.OR P2, PT, R0, 0xe9, !P0 ;  /* 0x000000e90000780c */ /* 0x000fc60004741670 */
[----:B------:R-:W-:Y:S01]  /*7fd0*/  @!P5 STG.E.U8 desc[UR36][R6.64+0xe1], R139 ;  /* 0x0000e18b0600d986 */ /* 0x000fe2000c101124 */
[----:B------:R-:W-:Y:S01]  /*7fe0*/  ISETP.LT.OR P5, PT, R0, 0xea, !P0 ;  /* 0x000000ea0000780c */ /* 0x000fe200047a1670 */
[----:B0-----:R-:W-:-:S04]  /*7ff0*/  @!P4 IMAD R3, R140, R153, RZ ;  /* 0x000000998c03c224 */ /* 0x001fc800078e02ff */
[-C--:B------:R-:W-:Y:S01]  /*8000*/  @!P3 IMAD R141, R141, R153.reuse, RZ ;  /* 0x000000998d8db224 */ /* 0x080fe200078e02ff */
[----:B------:R0:W-:Y:S01]  /*8010*/  @!P4 STG.E.U8 desc[UR36][R4.64+0xe8], R3 ;  /* 0x0000e8030400c986 */ /* 0x0001e2000c101124 */
[----:B------:R-:W-:Y:S02]  /*8020*/  ISETP.LT.OR P4, PT, R0, 0xf2, !P1 ;  /* 0x000000f20000780c */ /* 0x000fe40004f81670 */
[-C--:B--2---:R-:W-:Y:S01]  /*8030*/  @!P2 IMAD R9, R142, R153.reuse, RZ ;  /* 0x000000998e09a224 */ /* 0x084fe200078e02ff */
[----:B------:R-:W-:Y:S01]  /*8040*/  @!P3 STG.E.U8 desc[UR36][R4.64+0xe9], R141 ;  /* 0x0000e98d0400b986 */ /* 0x000fe2000c101124 */
[C---:B------:R-:W-:Y:S02]  /*8050*/  ISETP.LT.OR P3, PT, R0.reuse, 0xf1, !P1 ;  /* 0x000000f10000780c */ /* 0x040fe40004f61670 */
[----:B------:R-:W-:Y:S01]  /*8060*/  @!P5 IMAD R143, R143, R153, RZ ;  /* 0x000000998f8fd224 */ /* 0x000fe200078e02ff */
[----:B------:R-:W-:Y:S01]  /*8070*/  @!P2 STG.E.U8 desc[UR36][R6.64+0xe8], R9 ;  /* 0x0000e8090600a986 */ /* 0x000fe2000c101124 */
[----:B------:R-:W-:-:S03]  /*8080*/  ISETP.LT.OR P2, PT, R0, 0xf1, !P0 ;  /* 0x000000f10000780c */ /* 0x000fc60004741670 */
[----:B------:R-:W-:Y:S01]  /*8090*/  @!P5 STG.E.U8 desc[UR36][R6.64+0xe9], R143 ;  /* 0x0000e98f0600d986 */ /* 0x000fe2000c101124 */
[----:B------:R-:W-:Y:S01]  /*80a0*/  ISETP.LT.OR P5, PT, R0, 0xf9, !P0 ;  /* 0x000000f90000780c */ /* 0x000fe200047a1670 */
[----:B------:R-:W-:-:S04]  /*80b0*/  @!P4 IMAD R145, R145, R153, RZ ;  /* 0x000000999191c224 */ /* 0x000fc800078e02ff */
[-C--:B-1----:R-:W-:Y:S01]  /*80c0*/  @!P3 IMAD R11, R144, R153.reuse, RZ ;  /* 0x00000099900bb224 */ /* 0x082fe200078e02ff */
[----:B------:R-:W-:Y:S01]  /*80d0*/  @!P4 STG.E.U8 desc[UR36][R4.64+0xf1], R145 ;  /* 0x0000f1910400c986 */ /* 0x000fe2000c101124 */
[C---:B------:R-:W-:Y:S02]  /*80e0*/  ISETP.LT.OR P4, PT, R0.reuse, 0xf2, !P0 ;  /* 0x000000f20000780c */ /* 0x040fe40004781670 */
[C---:B------:R-:W-:Y:S01]  /*80f0*/  ISETP.LT.OR P0, PT, R0.reuse, 0xfa, !P0 ;  /* 0x000000fa0000780c */ /* 0x040fe20004701670 */
[----:B------:R1:W-:Y:S01]  /*8100*/  @!P3 STG.E.U8 desc[UR36][R4.64+0xf0], R11 ;  /* 0x0000f00b0400b986 */ /* 0x0003e2000c101124 */
[----:B------:R-:W-:Y:S01]  /*8110*/  ISETP.LT.OR P3, PT, R0, 0xf9, !P1 ;  /* 0x000000f90000780c */ /* 0x000fe20004f61670 */
[----:B0-----:R-:W-:Y:S01]  /*8120*/  @!P2 IMAD R3, R146, R153, RZ ;  /* 0x000000999203a224 */ /* 0x001fe200078e02ff */
[----:B------:R-:W-:-:S04]  /*8130*/  ISETP.LT.OR P1, PT, R0, 0xfa, !P1 ;  /* 0x000000fa0000780c */ /* 0x000fc80004f21670 */
[----:B------:R0:W-:Y:S03]  /*8140*/  @!P2 STG.E.U8 desc[UR36][R6.64+0xf0], R3 ;  /* 0x0000f0030600a986 */ /* 0x0001e6000c101124 */
[-C--:B------:R-:W-:Y:S02]  /*8150*/  @!P4 IMAD R147, R147, R153.reuse, RZ ;  /* 0x000000999393c224 */ /* 0x080fe400078e02ff */
[-C--:B-1----:R-:W-:Y:S02]  /*8160*/  @!P5 IMAD R11, R150, R153.reuse, RZ ;  /* 0x00000099960bd224 */ /* 0x082fe400078e02ff */
[-C--:B------:R-:W-:Y:S01]  /*8170*/  @!P3 IMAD R9, R148, R153.reuse, RZ ;  /* 0x000000999409b224 */ /* 0x080fe200078e02ff */
[----:B------:R0:W-:Y:S01]  /*8180*/  @!P4 STG.E.U8 desc[UR36][R6.64+0xf1], R147 ;  /* 0x0000f1930600c986 */ /* 0x0001e2000c101124 */
[-C--:B------:R-:W-:Y:S02]  /*8190*/  @!P1 IMAD R149, R149, R153.reuse, RZ ;  /* 0x0000009995959224 */ /* 0x080fe400078e02ff */
[----:B------:R-:W-:Y:S01]  /*81a0*/  @!P0 IMAD R151, R151, R153, RZ ;  /* 0x0000009997978224 */ /* 0x000fe200078e02ff */
[----:B------:R0:W-:Y:S04]  /*81b0*/  @!P3 STG.E.U8 desc[UR36][R4.64+0xf8], R9 ;  /* 0x0000f8090400b986 */ /* 0x0001e8000c101124 */
[----:B------:R0:W-:Y:S04]  /*81c0*/  @!P1 STG.E.U8 desc[UR36][R4.64+0xf9], R149 ;  /* 0x0000f99504009986 */ /* 0x0001e8000c101124 */
[----:B------:R0:W-:Y:S04]  /*81d0*/  @!P5 STG.E.U8 desc[UR36][R6.64+0xf8], R11 ;  /* 0x0000f80b0600d986 */ /* 0x0001e8000c101124 */
[----:B------:R0:W-:Y:S02]  /*81e0*/  @!P0 STG.E.U8 desc[UR36][R6.64+0xf9], R151 ;  /* 0x0000f99706008986 */ /* 0x0001e4000c101124 */
.L_x_291:
[----:B------:R-:W-:Y:S05]  /*81f0*/  BSYNC B0 ;  /* 0x0000000000007941 */ /* 0x000fea0003800000 */
.L_x_33:
[----:B0-----:R-:W2:Y:S01]  /*8200*/  LDL.64 R2, [R1] ;  /* 0x0000000001027983 */ /* 0x001ea20000100a00 */
[----:B------:R-:W-:Y:S01]  /*8210*/  ULDC.64 UR4, c[0x0][0x650] ;  /* 0x0001940000047ab9 */ /* 0x000fe20000000a00 */
[----:B------:R0:W-:Y:S01]  /*8220*/  SYNCS.ARRIVE.TRANS64.A1T0 RZ, [R160+UR45], RZ ;  /* 0x000000ffa0ff79a7 */ /* 0x0001e2000810002d */
[----:B------:R-:W-:Y:S01]  /*8230*/  PRMT R0, RZ, 0x7610, R0 ;  /* 0x00007610ff007816 */ /* 0x000fe20000000000 */
[----:B------:R-:W-:Y:S02]  /*8240*/  IMAD.MOV.U32 R19, RZ, RZ, -0x1 ;  /* 0xffffffffff137424 */ /* 0x000fe400078e00ff */
[----:B------:R-:W-:Y:S01]  /*8250*/  IMAD.MOV.U32 R22, RZ, RZ, -0x1 ;  /* 0xffffffffff167424 */ /* 0x000fe200078e00ff */
[----:B--2---:R-:W-:-:S04]  /*8260*/  LEA R18, P0, R2, R18, 0x1 ;  /* 0x0000001202127211 */ /* 0x004fc800078008ff */
[----:B------:R-:W-:Y:S01]  /*8270*/  LEA.HI.X R17, R2, R17, R23, 0x1, P0 ;  /* 0x0000001102117211 */ /* 0x000fe200000f0c17 */
[----:B------:R-:W-:Y:S01]  /*8280*/  IMAD.MOV.U32 R2, RZ, RZ, -0x1 ;  /* 0xffffffffff027424 */ /* 0x000fe200078e00ff */
[----:B------:R-:W-:-:S04]  /*8290*/  ISETP.GE.U32.AND P0, PT, R18, UR4, PT ;  /* 0x0000000412007c0c */ /* 0x000fc8000bf06070 */
[----:B------:R-:W-:-:S13]  /*82a0*/  ISETP.GE.U32.AND.EX P0, PT, R17, UR5, PT, P0 ;  /* 0x0000000511007c0c */ /* 0x000fda000bf06100 */
[----:B0-----:R-:W-:Y:S05]  /*82b0*/  @P0 BRA `(.L_x_292) ;  /* 0x0000000400700947 */ /* 0x001fea0003800000 */
[----:B------:R-:W0:Y:S01]  /*82c0*/  S2R R10, SR_CTAID.X ;  /* 0x00000000000a7919 */ /* 0x000e220000002500 */
[----:B------:R-:W2:Y:S01]  /*82d0*/  LDC.64 R8, c[0x0][0x628] ;  /* 0x00018a00ff087b82 */ /* 0x000ea20000000a00 */
[----:B------:R-:W-:Y:S01]  /*82e0*/  ULDC UR4, c[0x0][0x150] ;  /* 0x0000540000047ab9 */ /* 0x000fe20000000800 */
[----:B---3--:R-:W-:Y:S01]  /*82f0*/  IMAD.MOV.U32 R6, RZ, RZ, R18 ;  /* 0x000000ffff067224 */ /* 0x008fe200078e0012 */
[----:B------:R-:W3:Y:S01]  /*8300*/  S2R R20, SR_CTAID.Y ;  /* 0x0000000000147919 */ /* 0x000ee20000002600 */
[----:B------:R-:W-:-:S04]  /*8310*/  IMAD.MOV.U32 R7, RZ, RZ, R17 ;  /* 0x000000ffff077224 */ /* 0x000fc800078e0011 */
[----:B------:R-:W1:Y:S08]  /*8320*/  LDC R15, c[0x0][0x144] ;  /* 0x00005100ff0f7b82 */ /* 0x000e700000000800 */
[----:B------:R-:W1:Y:S08]  /*8330*/  LDC R0, c[0x0][0x630] ;  /* 0x00018c00ff007b82 */ /* 0x000e700000000800 */
[----:B------:R-:W1:Y:S01]  /*8340*/  LDC.64 R12, c[0x0][0x620] ;  /* 0x00018800ff0c7b82 */ /* 0x000e620000000a00 */
[----:B--2---:R-:W-:-:S04]  /*8350*/  ISETP.NE.U32.AND P0, PT, R8, RZ, PT ;  /* 0x000000ff0800720c */ /* 0x004fc80003f05070 */
[----:B------:R-:W-:Y:S02]  /*8360*/  ISETP.NE.AND.EX P0, PT, R9, RZ, PT, P0 ;  /* 0x000000ff0900720c */ /* 0x000fe40003f05300 */
[----:B0-----:R-:W-:-:S05]  /*8370*/  I2FP.F32.U32 R2, R10 ;  /* 0x0000000a00027245 */ /* 0x001fca0000201000 */
[----:B------:R-:W-:-:S04]  /*8380*/  FMUL R2, R2, UR4 ;  /* 0x0000000402027c20 */ /* 0x000fc80008400000 */
[----:B------:R0:W2:Y:S02]  /*8390*/  F2I.U32.TRUNC.NTZ R14, R2 ;  /* 0x00000002000e7305 */ /* 0x0000a4000020f000 */
[----:B---3--:R-:W-:Y:S05]  /*83a0*/  @!P0 BRA `(.L_x_293) ;  /* 0x0000000000288947 */ /* 0x008fea0003800000 */
[----:B------:R-:W3:Y:S02]  /*83b0*/  LDC R3, c[0x0][0x634] ;  /* 0x00018d00ff037b82 */ /* 0x000ee40000000800 */
[----:B---3--:R-:W-:-:S05]  /*83c0*/  IADD3 R7, P0, R18, R3, RZ ;  /* 0x0000000312077210 */ /* 0x008fca0007f1e0ff */
[----:B-1----:R-:W-:-:S04]  /*83d0*/  IMAD.X R11, RZ, RZ, R17, P0 ;  /* 0x000000ffff0b7224 */ /* 0x002fc800000e0611 */
[----:B0-----:R-:W-:-:S04]  /*83e0*/  IMAD.WIDE.U32 R2, R11, R8, RZ ;  /* 0x000000080b027225 */ /* 0x001fc800078e00ff */
[----:B----4-:R-:W-:-:S04]  /*83f0*/  IMAD.WIDE.U32 R4, P0, R7, R9, R2 ;  /* 0x0000000907047225 */ /* 0x010fc80007800002 */
[----:B------:R-:W-:-:S04]  /*8400*/  IMAD.WIDE.U32 R2, R7, R8, RZ ;  /* 0x0000000807027225 */ /* 0x000fc800078e00ff */
[----:B------:R-:W-:Y:S01]  /*8410*/  IMAD.X R7, RZ, RZ, RZ, P0 ;  /* 0x000000ffff077224 */ /* 0x000fe200000e06ff */
[----:B------:R-:W-:Y:S01]  /*8420*/  IADD3 RZ, P0, R3, R4, RZ ;  /* 0x0000000403ff7210 */ /* 0x000fe20007f1e0ff */
[----:B------:R-:W-:-:S04]  /*8430*/  IMAD.MOV.U32 R6, RZ, RZ, R5 ;  /* 0x000000ffff067224 */ /* 0x000fc800078e0005 */
[----:B------:R-:W-:-:S08]  /*8440*/  IMAD.WIDE.U32.X R6, R11, R9, R6, P0 ;  /* 0x000000090b067225 */ /* 0x000fd000000e0406 */
.L_x_293:
[----:B------:R-:W3:Y:S01]  /*8450*/  LDC.64 R26, c[0x0][0x640] ;  /* 0x00019000ff1a7b82 */ /* 0x000ee20000000a00 */
[-C--:B-1----:R-:W-:Y:S01]  /*8460*/  SHF.R.U64 R11, R6, R0.reuse, R7 ;  /* 0x00000000060b7219 */ /* 0x082fe20000001207 */
[----:B------:R-:W-:Y:S01]  /*8470*/  IMAD.MOV.U32 R19, RZ, RZ, R17 ;  /* 0x000000ffff137224 */ /* 0x000fe200078e0011 */
[----:B------:R-:W-:Y:S01]  /*8480*/  SHF.R.U32.HI R0, RZ, R0, R7 ;  /* 0x00000000ff007219 */ /* 0x000fe20000011607 */
[----:B--2---:R-:W-:Y:S01]  /*8490*/  IMAD.MOV R14, RZ, RZ, -R14 ;  /* 0x000000ffff0e7224 */ /* 0x004fe200078e0a0e */
[----:B----4-:R-:W-:Y:S01]  /*84a0*/  IADD3 R5, P0, RZ, -R11, RZ ;  /* 0x8000000bff057210 */ /* 0x010fe20007f1e0ff */
[----:B------:R-:W-:Y:S01]  /*84b0*/  ULDC UR4, c[0x0][0x154] ;  /* 0x0000550000047ab9 */ /* 0x000fe20000000800 */
[----:B------:R-:W-:Y:S01]  /*84c0*/  IMAD.MOV.U32 R7, RZ, RZ, 0x1 ;  /* 0x00000001ff077424 */ /* 0x000fe200078e00ff */
[----:B------:R-:W1:Y:S01]  /*84d0*/  LDC R4, c[0x0][0x618] ;  /* 0x00018600ff047b82 */ /* 0x000e620000000800 */
[----:B------:R-:W-:Y:S02]  /*84e0*/  IMAD R22, R15, R14, R10 ;  /* 0x0000000e0f167224 */ /* 0x000fe400078e020a */
[----:B------:R-:W-:-:S04]  /*84f0*/  IMAD.X R3, RZ, RZ, ~R0, P0 ;  /* 0x000000ffff037224 */ /* 0x000fc800000e0e00 */
[-C--:B------:R-:W-:Y:S01]  /*8500*/  IMAD R0, R3, R12.reuse, RZ ;  /* 0x0000000c03007224 */ /* 0x080fe200078e02ff */
[----:B------:R-:W2:Y:S01]  /*8510*/  LDC R6, c[0x0][0x608] ;  /* 0x00018200ff067b82 */ /* 0x000ea20000000800 */
[----:B0-----:R-:W-:-:S04]  /*8520*/  IMAD.WIDE.U32 R2, R5, R12, R18 ;  /* 0x0000000c05027225 */ /* 0x001fc800078e0012 */
[----:B------:R-:W-:Y:S01]  /*8530*/  IMAD R5, R5, R13, R0 ;  /* 0x0000000d05057224 */ /* 0x000fe200078e0200 */
[----:B------:R-:W-:Y:S02]  /*8540*/  I2FP.F32.U32 R0, R20 ;  /* 0x0000001400007245 */ /* 0x000fe40000201000 */
[----:B------:R-:W0:Y:S01]  /*8550*/  LDC R24, c[0x0][0x658] ;  /* 0x00019600ff187b82 */ /* 0x000e220000000800 */
[----:B------:R-:W-:Y:S01]  /*8560*/  IMAD.IADD R3, R3, 0x1, R5 ;  /* 0x0000000103037824 */ /* 0x000fe200078e0205 */
[----:B---3--:R-:W-:Y:S01]  /*8570*/  ISETP.NE.U32.AND P0, PT, R26, RZ, PT ;  /* 0x000000ff1a00720c */ /* 0x008fe20003f05070 */
[----:B------:R-:W-:Y:S01]  /*8580*/  FMUL R0, R0, UR4 ;  /* 0x0000000400007c20 */ /* 0x000fe20008400000 */
[----:B------:R-:W-:Y:S02]  /*8590*/  IMAD.MOV.U32 R5, RZ, RZ, -0x1 ;  /* 0xffffffffff057424 */ /* 0x000fe400078e00ff */
[----:B------:R-:W-:Y:S01]  /*85a0*/  ISETP.NE.AND.EX P0, PT, R27, RZ, PT, P0 ;  /* 0x000000ff1b00720c */ /* 0x000fe20003f05300 */
[----:B------:R3:W4:Y:S01]  /*85b0*/  F2I.U32.TRUNC.NTZ R12, R0 ;  /* 0x00000000000c7305 */ /* 0x000722000020f000 */
[----:B------:R-:W3:Y:S01]  /*85c0*/  LDC R15, c[0x0][0x148] ;  /* 0x00005200ff0f7b82 */ /* 0x000ee20000000800 */
[----:B-1----:R-:W-:-:S02]  /*85d0*/  SHF.R.U64 R10, R2, R4, R3 ;  /* 0x00000004020a7219 */ /* 0x002fc40000001203 */
[----:B------:R-:W-:-:S05]  /*85e0*/  SHF.R.U32.HI R3, RZ, R4, R3 ;  /* 0x00000004ff037219 */ /* 0x000fca0000011603 */
[----:B------:R-:W1:Y:S01]  /*85f0*/  LDC R14, c[0x0][0x600] ;  /* 0x00018000ff0e7b82 */ /* 0x000e620000000800 */
[-CC-:B--2---:R-:W-:Y:S02]  /*8600*/  SHF.R.U64 R8, R10, R6.reuse, R3.reuse ;  /* 0x000000060a087219 */ /* 0x184fe40000001203 */
[----:B------:R-:W-:-:S05]  /*8610*/  SHF.R.U32.HI R3, RZ, R6, R3 ;  /* 0x00000006ff037219 */ /* 0x000fca0000011603 */
[----:B------:R-:W2:Y:S01]  /*8620*/  LDC R21, c[0x0][0x648] ;  /* 0x00019200ff157b82 */ /* 0x000ea20000000800 */
[-CC-:B0-----:R-:W-:Y:S02]  /*8630*/  SHF.R.U64 R13, R8, R24.reuse, R3.reuse ;  /* 0x00000018080d7219 */ /* 0x181fe40000001203 */
[-C--:B------:R-:W-:Y:S02]  /*8640*/  SHF.L.U32 R5, R5, R24.reuse, RZ ;  /* 0x0000001805057219 */ /* 0x080fe400000006ff */
[-C--:B------:R-:W-:Y:S01]  /*8650*/  SHF.R.U32.HI R3, RZ, R24.reuse, R3 ;  /* 0x00000018ff037219 */ /* 0x080fe20000011603 */
[----:B------:R-:W-:Y:S01]  /*8660*/  IMAD.MOV.U32 R2, RZ, RZ, R13 ;  /* 0x000000ffff027224 */ /* 0x000fe200078e000d */
[----:B------:R-:W-:Y:S01]  /*8670*/  SHF.L.U32 R24, R7, R24, RZ ;  /* 0x0000001807187219 */ /* 0x000fe200000006ff */
[----:B------:R-:W0:Y:S01]  /*8680*/  LDC R25, c[0x0][0x638] ;  /* 0x00018e00ff197b82 */ /* 0x000e220000000800 */
[----:B------:R-:W-:-:S07]  /*8690*/  LOP3.LUT R19, RZ, R5, RZ, 0x33, !PT ;  /* 0x00000005ff137212 */ /* 0x000fce00078e33ff */
[----:B------:R-:W0:Y:S01]  /*86a0*/  LDC R28, c[0x0][0x610] ;  /* 0x00018400ff1c7b82 */ /* 0x000e220000000800 */
[----:B----4-:R-:W-:Y:S05]  /*86b0*/  @!P0 BRA `(.L_x_294) ;  /* 0x0000000000288947 */ /* 0x010fea0003800000 */
[----:B---3--:R-:W3:Y:S02]  /*86c0*/  LDC R0, c[0x0][0x64c] ;  /* 0x00019300ff007b82 */ /* 0x008ee40000000800 */
[----:B---3--:R-:W-:-:S05]  /*86d0*/  IADD3 R7, P0, R13, R0, RZ ;  /* 0x000000000d077210 */ /* 0x008fca0007f1e0ff */
        /* <DEDUP_REMOVED lines=8> */
.L_x_294:
[----:B------:R-:W4:Y:S01]  /*8760*/  LDC R4, c[0x0][0x65c] ;  /* 0x00019700ff047b82 */ /* 0x000f220000000800 */
[----:B--23--:R-:W-:Y:S01]  /*8770*/  SHF.R.U64 R0, R2, R21, R3 ;  /* 0x0000001502007219 */ /* 0x00cfe20000001203 */
[----:B-1----:R-:W-:Y:S01]  /*8780*/  VIADD R3, R14, 0xffffffff ;  /* 0xffffffff0e037836 */ /* 0x002fe20000000000 */
[----:B------:R-:W-:Y:S01]  /*8790*/  LOP3.LUT R19, R8, R19, RZ, 0xc0, !PT ;  /* 0x0000001308137212 */ /* 0x000fe200078ec0ff */
[----:B------:R-:W-:Y:S02]  /*87a0*/  IMAD.MOV R12, RZ, RZ, -R12 ;  /* 0x000000ffff0c7224 */ /* 0x000fe400078e0a0c */
[----:B------:R-:W-:Y:S01]  /*87b0*/  IMAD.MOV R2, RZ, RZ, -R0 ;  /* 0x000000ffff027224 */ /* 0x000fe200078e0a00 */
[----:B------:R-:W-:Y:S01]  /*87c0*/  LOP3.LUT R3, R10, R3, RZ, 0xc0, !PT ;  /* 0x000000030a037212 */ /* 0x000fe200078ec0ff */
[----:B------:R-:W-:Y:S02]  /*87d0*/  IMAD R19, R24, R0, R19 ;  /* 0x0000000018137224 */ /* 0x000fe400078e0213 */
[----:B0-----:R-:W-:-:S04]  /*87e0*/  IMAD R0, R2, R25, R13 ;  /* 0x0000001902007224 */ /* 0x001fc800078e020d */
[----:B------:R-:W-:Y:S01]  /*87f0*/  IMAD R2, R0, R14, R3 ;  /* 0x0000000e00027224 */ /* 0x000fe200078e0203 */
[----:B----4-:R-:W-:Y:S01]  /*8800*/  ISETP.NE.AND P0, PT, R4, 0x1, PT ;  /* 0x000000010400780c */ /* 0x010fe20003f05270 */
[----:B------:R-:W-:-:S05]  /*8810*/  IMAD.MOV.U32 R4, RZ, RZ, 0x1 ;  /* 0x00000001ff047424 */ /* 0x000fca00078e00ff */
[----:B------:R-:W-:-:S07]  /*8820*/  PRMT R0, R4, 0x7610, R0 ;  /* 0x0000761004007816 */ /* 0x000fce0000000000 */
[----:B------:R-:W-:-:S04]  /*8830*/  @P0 IMAD R22, R15, R12, R20 ;  /* 0x0000000c0f160224 */ /* 0x000fc800078e0214 */
[----:B------:R-:W-:-:S05]  /*8840*/  IMAD R19, R19, R28, R22 ;  /* 0x0000001c13137224 */ /* 0x000fca00078e0216 */
[----:B------:R-:W-:Y:S02]  /*8850*/  SEL R22, R2, R19, !P0 ;  /* 0x0000001302167207 */ /* 0x000fe40004000000 */
[----:B------:R-:W-:Y:S01]  /*8860*/  SEL R19, R19, R2, !P0 ;  /* 0x0000000213137207 */ /* 0x000fe20004000000 */
[----:B------:R-:W-:-:S07]  /*8870*/  IMAD.MOV.U32 R2, RZ, RZ, R11 ;  /* 0x000000ffff027224 */ /* 0x000fce00078e000b */
.L_x_292:
[----:B------:R-:W-:Y:S02]  /*8880*/  LOP3.LUT P0, RZ, R0, 0xff, RZ, 0xc0, !PT ;  /* 0x000000ff00ff7812 */ /* 0x000fe4000780c0ff */
[----:B------:R-:W-:-:S11]  /*8890*/  LOP3.LUT R163, R163, 0x1, RZ, 0x3c, !PT ;  /* 0x00000001a3a37812 */ /* 0x000fd600078e3cff */
[----:B------:R-:W-:Y:S05]  /*88a0*/  @P0 BRA `(.L_x_295) ;  /* 0xffffff8c00200947 */ /* 0x000fea000383ffff */
[----:B------:R-:W-:Y:S05]  /*88b0*/  EXIT ;  /* 0x000000000000794d */ /* 0x000fea0003800000 */
.L_x_14:
[----:B------:R-:W-:-:S08]  /*88c0*/  ISETP.NE.AND P0, PT, R0, RZ, PT ;  /* 0x000000ff0000720c */ /* 0x000fd00003f05270 */
[----:B0-----:R-:W0:-:S00]  /*88d0*/  USETMAXREG.DEALLOC.CTAPOOL 0x28 ;  /* 0x00000028000079c8 */ /* 0x001e0000080e0500 */
[----:B------:R-:W-:Y:S05]  /*88e0*/  @P0 EXIT ;  /* 0x000000000000094d */ /* 0x000fea0003800000 */
[----:B0-----:R-:W-:Y:S01]  /*88f0*/  LOP3.LUT P0, RZ, R8, 0xff, RZ, 0xc0, !PT ;  /* 0x000000ff08ff7812 */ /* 0x001fe2000780c0ff */
[----:B------:R-:W-:Y:S02]  /*8900*/  IMAD.MOV.U32 R0, RZ, RZ, 0x1 ;  /* 0x00000001ff007424 */ /* 0x000fe400078e00ff */
[----:B------:R-:W-:-:S10]  /*8910*/  IMAD.MOV.U32 R7, RZ, RZ, RZ ;  /* 0x000000ffff077224 */ /* 0x000fd400078e00ff */
[----:B------:R-:W-:Y:S05]  /*8920*/  @!P0 BRA `(.L_x_296) ;  /* 0x0000000c001c8947 */ /* 0x000fea0003800000 */
[----:B------:R-:W-:Y:S01]  /*8930*/  LOP3.LUT P0, RZ, R4, 0x1f, RZ, 0xc0, !PT ;  /* 0x0000001f04ff7812 */ /* 0x000fe2000780c0ff */
[----:B------:R-:W-:Y:S01]  /*8940*/  ULDC UR5, c[0x0][0x658] ;  /* 0x0001960000057ab9 */ /* 0x000fe20000000800 */
[----:B------:R-:W-:Y:S01]  /*8950*/  UMOV UR6, 0xffffffff ;  /* 0xffffffff00067882 */ /* 0x000fe20000000000 */
[----:B------:R-:W-:Y:S01]  /*8960*/  BSSY B0, `(.L_x_296) ;  /* 0x00000c3000007945 */ /* 0x000fe20003800000 */
[----:B------:R-:W-:Y:S01]  /*8970*/  USHF.L.U32 UR6, UR6, UR5, URZ ;  /* 0x0000000506067299 */ /* 0x000fe2000800063f */
[C---:B------:R-:W-:Y:S01]  /*8980*/  ISETP.NE.AND P2, PT, R3.reuse, RZ, PT ;  /* 0x000000ff0300720c */ /* 0x040fe20003f45270 */
[----:B------:R-:W-:Y:S01]  /*8990*/  IMAD.MOV.U32 R8, RZ, RZ, 0x1 ;  /* 0x00000001ff087424 */ /* 0x000fe200078e00ff */
[----:B------:R-:W-:Y:S01]  /*89a0*/  ISETP.NE.OR P0, PT, R3, RZ, !P0 ;  /* 0x000000ff0300720c */ /* 0x000fe20004705670 */
[----:B------:R-:W-:Y:S01]  /*89b0*/  IMAD.MOV.U32 R0, RZ, RZ, 0x1 ;  /* 0x00000001ff007424 */ /* 0x000fe200078e00ff */
[----:B------:R-:W-:Y:S01]  /*89c0*/  LOP3.LUT R6, R16, 0x2, RZ, 0xfc, !PT ;  /* 0x0000000210067812 */ /* 0x000fe200078efcff */
[----:B------:R-:W-:Y:S01]  /*89d0*/  IMAD.MOV.U32 R7, RZ, RZ, RZ ;  /* 0x000000ffff077224 */ /* 0x000fe200078e00ff */
[----:B------:R-:W-:Y:S01]  /*89e0*/  ULDC UR4, c[0x0][0x600] ;  /* 0x0001800000047ab9 */ /* 0x000fe20000000800 */
[----:B------:R-:W-:Y:S01]  /*89f0*/  UMOV UR7, 0x1 ;  /* 0x0000000100077882 */ /* 0x000fe20000000000 */
[----:B------:R-:W-:-:S02]  /*8a00*/  UIADD3 UR19, UR40, 0x1, URZ ;  /* 0x0000000128137890 */ /* 0x000fc4000fffe03f */
[----:B------:R-:W-:Y:S02]  /*8a10*/  UIADD3 UR15, UR4, -0x1, URZ ;  /* 0xffffffff040f7890 */ /* 0x000fe4000fffe03f */
[----:B------:R-:W-:Y:S02]  /*8a20*/  USHF.L.U32 UR17, UR7, UR5, URZ ;  /* 0x0000000507117299 */ /* 0x000fe4000800063f */
[----:B------:R-:W-:Y:S01]  /*8a30*/  ULOP3.LUT UR16, URZ, UR6, URZ, 0x33, !UPT ;  /* 0x000000063f107292 */ /* 0x000fe2000f8e333f */
[----:B------:R-:W-:-:S11]  /*8a40*/  ULDC.64 UR20, c[0x0][0x198] ;  /* 0x0000660000147ab9 */ /* 0x000fd60000000a00 */
.L_x_308:
[----:B------:R-:W-:-:S03]  /*8a50*/  UMOV UR4, 0xffffffff ;  /* 0xffffffff00047882 */ /* 0x000fc60000000000 */
[----:B------:R-:W-:Y:S05]  /*8a60*/  BRA.DIV UR4, `(.L_x_297) ;  /* 0x0000001204dc7947 */ /* 0x000fea000b800000 */
[----:B------:R-:W-:-:S13]  /*8a70*/  ELECT P6, URZ, PT ;  /* 0x00000000003f782f */ /* 0x000fda00038c0000 */
.L_x_328:
[----:B------:R-:W0:Y:S01]  /*8a80*/  LDC R3, c[0x0][0x28c] ;  /* 0x0000a300ff037b82 */ /* 0x000e220000000800 */
[----:B------:R-:W-:Y:S01]  /*8a90*/  BSSY B1, `(.L_x_298) ;  /* 0x0000037000017945 */ /* 0x000fe20003800000 */
[----:B0-----:R-:W-:-:S13]  /*8aa0*/  ISETP.LT.OR P6, PT, R3, 0x1, !P6 ;  /* 0x000000010300780c */ /* 0x001fda00077c1670 */
[----:B------:R-:W-:Y:S05]  /*8ab0*/  @P6 BRA `(.L_x_299) ;  /* 0x0000000000d06947 */ /* 0x000fea0003800000 */
[----:B------:R-:W-:Y:S02]  /*8ac0*/  IMAD.SHL.U32 R22, R22, 0x100, RZ ;  /* 0x0000010016167824 */ /* 0x000fe400078e00ff */
[----:B------:R-:W-:Y:S02]  /*8ad0*/  IMAD.SHL.U32 R19, R19, 0x40, RZ ;  /* 0x0000004013137824 */ /* 0x000fe400078e00ff */
[----:B------:R-:W-:Y:S02]  /*8ae0*/  IMAD.MOV.U32 R12, RZ, RZ, RZ ;  /* 0x000000ffff0c7224 */ /* 0x000fe400078e00ff */
[----:B------:R-:W-:Y:S02]  /*8af0*/  IMAD.U32 R13, RZ, RZ, UR19 ;  /* 0x00000013ff0d7e24 */ /* 0x000fe4000f8e00ff */
[----:B------:R-:W-:Y:S02]  /*8b00*/  IMAD.MOV.U32 R3, RZ, RZ, R0 ;  /* 0x000000ffff037224 */ /* 0x000fe400078e0000 */
[----:B------:R-:W-:-:S07]  /*8b10*/  IMAD.MOV.U32 R4, RZ, RZ, R7 ;  /* 0x000000ffff047224 */ /* 0x000fce00078e0007 */
.L_x_303:
[----:B------:R-:W0:Y:S01]  /*8b20*/  S2R R10, SR_CgaCtaId ;  /* 0x00000000000a7919 */ /* 0x000e220000008800 */
[----:B------:R-:W-:Y:S01]  /*8b30*/  MOV R5, 0x400 ;  /* 0x0000040000057802 */ /* 0x000fe20000000f00 */
[----:B------:R-:W1:Y:S03]  /*8b40*/  @!P2 LDC R9, c[0x0][0x500] ;  /* 0x00014000ff09ab82 */ /* 0x000e660000000800 */
[----:B0-----:R-:W-:Y:S02]  /*8b50*/  LEA R11, R10, R5, 0x18 ;  /* 0x000000050a0b7211 */ /* 0x001fe400078ec0ff */
[----:B------:R-:W-:-:S03]  /*8b60*/  SHF.L.U32 R5, R3, 0x1f, RZ ;  /* 0x0000001f03057819 */ /* 0x000fc600000006ff */
[----:B------:R-:W-:-:S04]  /*8b70*/  IMAD R10, R4, 0x8, R11 ;  /* 0x00000008040a7824 */ /* 0x000fc800078e020b */
[----:B------:R-:W0:Y:S02]  /*8b80*/  SYNCS.PHASECHK.TRANS64.TRYWAIT P1, [R10+URZ+0x58], R5 ;  /* 0x000058050a0075a7 */ /* 0x000e24000802017f */
[----:B01----:R-:W-:Y:S05]  /*8b90*/  @!P1 BRA `(.L_x_300) ;  /* 0x0000001000b09947 */ /* 0x003fea0003800000 */
.L_x_329:
[----:B0-----:R-:W-:Y:S01]  /*8ba0*/  PRMT R5, R6, 0x9910, RZ ;  /* 0x0000991006057816 */ /* 0x001fe200000000ff */
[----:B------:R0:W-:Y:S03]  /*8bb0*/  @!P2 SYNCS.ARRIVE.TRANS64 RZ, [R10+URZ], R9 ;  /* 0x000000090affa9a7 */ /* 0x0001e6000800003f */
[----:B------:R-:W-:-:S13]  /*8bc0*/  ISETP.NE.AND P1, PT, R5, 0x2, PT ;  /* 0x000000020500780c */ /* 0x000fda0003f25270 */
[----:B0-----:R-:W-:Y:S05]  /*8bd0*/  @P1 BRA `(.L_x_301) ;  /* 0x0000000000041947 */ /* 0x001fea0003800000 */
[----:B------:R-:W-:Y:S01]  /*8be0*/  BPT.TRAP 0x1 ;  /* 0x000000040000795c */ /* 0x000fe20000300000 */
.L_x_301:
[----:B------:R-:W-:Y:S05]  /*8bf0*/  @P0 BRA `(.L_x_302) ;  /* 0x0000000000040947 */ /* 0x000fea0003800000 */
[----:B------:R-:W-:Y:S01]  /*8c00*/  BPT.TRAP 0x1 ;  /* 0x000000040000795c */ /* 0x000fe20000300000 */
.L_x_302:
[--C-:B------:R-:W-:Y:S01]  /*8c10*/  IMAD R5, R4, 0x1000, R11.reuse ;  /* 0x0000100004057824 */ /* 0x100fe200078e020b */
[----:B------:R-:W-:Y:S01]  /*8c20*/  R2UR UR9, R10 ;  /* 0x000000000a0972ca */ /* 0x000fe200000e0000 */
[C---:B------:R-:W-:Y:S01]  /*8c30*/  IMAD R11, R4.reuse, 0x4000, R11 ;  /* 0x00004000040b7824 */ /* 0x040fe200078e020b */
[----:B------:R-:W-:Y:S01]  /*8c40*/  UIADD3 UR4, UP0, UR20, 0xf0, URZ ;  /* 0x000000f014047890 */ /* 0x000fe2000ff1e03f */
[----:B------:R-:W-:Y:S01]  /*8c50*/  VIADD R13, R13, 0xffffffff ;  /* 0xffffffff0d0d7836 */ /* 0x000fe20000000000 */
[----:B------:R-:W-:Y:S01]  /*8c60*/  R2UR UR5, R5 ;  /* 0x00000000050572ca */ /* 0x000fe200000e0000 */
[----:B------:R-:W-:Y:S01]  /*8c70*/  UIADD3 UR22, UP1, UR20, 0x1f0, URZ ;  /* 0x000001f014167890 */ /* 0x000fe2000ff3e03f */
[----:B------:R-:W-:Y:S01]  /*8c80*/  R2UR UR8, R11 ;  /* 0x000000000b0872ca */ /* 0x000fe200000e0000 */
[----:B------:R-:W-:Y:S01]  /*8c90*/  VIADD R4, R4, 0x1 ;  /* 0x0000000104047836 */ /* 0x000fe20000000000 */
[----:B------:R-:W-:Y:S01]  /*8ca0*/  R2UR UR11, R19 ;  /* 0x00000000130b72ca */ /* 0x000fe200000e0000 */
[----:B------:R-:W-:Y:S01]  /*8cb0*/  UIADD3.X UR23, URZ, UR21, URZ, UP1, !UPT ;  /* 0x000000153f177290 */ /* 0x000fe20008ffe43f */
[----:B------:R-:W-:Y:S01]  /*8cc0*/  R2UR UR10, R12 ;  /* 0x000000000c0a72ca */ /* 0x000fe200000e0000 */
[----:B------:R-:W-:Y:S01]  /*8cd0*/  UMOV UR6, 0x0 ;  /* 0x0000000000067882 */ /* 0x000fe20000000000 */
[----:B------:R-:W-:Y:S01]  /*8ce0*/  R2UR UR12, R2 ;  /* 0x00000000020c72ca */ /* 0x000fe200000e0000 */
[----:B------:R-:W-:Y:S01]  /*8cf0*/  UMOV UR7, 0x10000000 ;  /* 0x1000000000077882 */ /* 0x000fe20000000000 */
[----:B------:R-:W-:Y:S01]  /*8d00*/  R2UR UR18, R22 ;  /* 0x00000000161272ca */ /* 0x000fe200000e0000 */
[----:B------:R-:W-:Y:S01]  /*8d10*/  VIADD R12, R12, 0x40 ;  /* 0x000000400c0c7836 */ /* 0x000fe20000000000 */
[----:B------:R-:W-:Y:S01]  /*8d20*/  ISETP.GT.AND P3, PT, R13, 0x1, PT ;  /* 0x000000010d00780c */ /* 0x000fe20003f64270 */
[----:B------:R-:W-:Y:S01]  /*8d30*/  UIADD3 UR13, UR5, 0x180, URZ ;  /* 0x00000180050d7890 */ /* 0x000fe2000fffe03f */
[----:B------:R-:W-:Y:S01]  /*8d40*/  ISETP.NE.AND P1, PT, R4, 0xb, PT ;  /* 0x0000000b0400780c */ /* 0x000fe20003f25270 */
[----:B------:R-:W-:-:S02]  /*8d50*/  UIADD3.X UR5, URZ, UR21, URZ, UP0, !UPT ;  /* 0x000000153f057290 */ /* 0x000fc400087fe43f */
[----:B------:R-:W-:Y:S01]  /*8d60*/  UIADD3 UR14, UR8, 0xb180, URZ ;  /* 0x0000b180080e7890 */ /* 0x000fe2000fffe03f */
[----:B------:R-:W-:Y:S02]  /*8d70*/  SEL R10, RZ, 0x1, P1 ;  /* 0x00000001ff0a7807 */ /* 0x000fe40000800000 */
[----:B------:R-:W-:Y:S01]  /*8d80*/  UMOV UR8, UR13 ;  /* 0x0000000d00087c82 */ /* 0x000fe20008000000 */
[----:B------:R-:W-:Y:S02]  /*8d90*/  SEL R4, R4, RZ, P1 ;  /* 0x000000ff04047207 */ /* 0x000fe40000800000 */
[----:B------:R-:W-:Y:S01]  /*8da0*/  LOP3.LUT R3, R3, R10, RZ, 0x3c, !PT ;  /* 0x0000000a03037212 */ /* 0x000fe200078e3cff */
[----:B------:R0:W-:Y:S02]  /*8db0*/  UTMALDG.3D [UR8], [UR4], desc[UR6] ;  /* 0x00000608040075b4 */ /* 0x0001e40008011000 */
[----:B0-----:R-:W-:Y:S01]  /*8dc0*/  UMOV UR8, UR14 ;  /* 0x0000000e00087c82 */ /* 0x001fe20008000000 */
[----:B------:R-:W-:-:S02]  /*8dd0*/  UMOV UR11, UR18 ;  /* 0x00000012000b7c82 */ /* 0x000fc40008000000 */
[----:B------:R0:W-:Y:S02]  /*8de0*/  UTMALDG.3D [UR8], [UR22], desc[UR6] ;  /* 0x00000608160075b4 */ /* 0x0001e40008011000 */
[----:B0-----:R-:W-:Y:S05]  /*8df0*/  @P3 BRA `(.L_x_303) ;  /* 0xfffffffc00483947 */ /* 0x001fea000383ffff */
.L_x_299:
[----:B------:R-:W-:Y:S05]  /*8e00*/  BSYNC B1 ;  /* 0x0000000000017941 */ /* 0x000fea0003800000 */
.L_x_298:
[----:B------:R-:W2:Y:S01]  /*8e10*/  LDL.64 R10, [R1] ;  /* 0x00000000010a7983 */ /* 0x000ea20000100a00 */
[----:B------:R-:W-:Y:S01]  /*8e20*/  LOP3.LUT P4, RZ, R8, 0xff, RZ, 0xc0, !PT ;  /* 0x000000ff08ff7812 */ /* 0x000fe2000788c0ff */
[----:B------:R-:W-:Y:S01]  /*8e30*/  VIADD R4, R7, UR40 ;  /* 0x0000002807047c36 */ /* 0x000fe20008000000 */
[----:B------:R-:W-:Y:S01]  /*8e40*/  ULDC.64 UR4, c[0x0][0x650] ;  /* 0x0001940000047ab9 */ /* 0x000fe20000000a00 */
[----:B------:R-:W-:Y:S01]  /*8e50*/  IMAD.U32 R7, RZ, RZ, UR40 ;  /* 0x00000028ff077e24 */ /* 0x000fe2000f8e00ff */
[----:B------:R-:W-:Y:S01]  /*8e60*/  UISETP.GE.U32.AND UP0, UPT, UR40, 0xb, UPT ;  /* 0x0000000b2800788c */ /* 0x000fe2000bf06070 */
[----:B------:R-:W-:Y:S01]  /*8e70*/  BSSY B1, `(.L_x_304) ;  /* 0x000006f000017945 */ /* 0x000fe20003800000 */
[----:B------:R-:W-:Y:S01]  /*8e80*/  ISETP.GT.U32.AND P1, PT, R4, 0xa, PT ;  /* 0x0000000a0400780c */ /* 0x000fe20003f24070 */
[----:B------:R-:W-:Y:S01]  /*8e90*/  IMAD.MOV.U32 R19, RZ, RZ, -0x1 ;  /* 0xffffffffff137424 */ /* 0x000fe200078e00ff */
[----:B------:R-:W-:Y:S01]  /*8ea0*/  PRMT R8, RZ, 0x7610, R8 ;  /* 0x00007610ff087816 */ /* 0x000fe20000000008 */
[----:B------:R-:W-:Y:S01]  /*8eb0*/  IMAD.MOV.U32 R22, RZ, RZ, -0x1 ;  /* 0xffffffffff167424 */ /* 0x000fe200078e00ff */
[----:B------:R-:W-:-:S02]  /*8ec0*/  ISETP.LT.U32.AND P1, PT, R7, 0xb, P1 ;  /* 0x0000000b0700780c */ /* 0x000fc40000f21070 */
[----:B------:R-:W-:Y:S01]  /*8ed0*/  PLOP3.LUT P3, PT, PT, PT, UP0, 0x80, 0x0 ;  /* 0x000000000000781c */ /* 0x000fe20003f6f008 */
[----:B------:R-:W0:Y:S01]  /*8ee0*/  @P4 S2R R3, SR_CgaCtaId ;  /* 0x0000000000034919 */ /* 0x000e220000008800 */
[----:B------:R-:W-:-:S04]  /*8ef0*/  @P4 MOV R2, 0x400 ;  /* 0x0000040000024802 */ /* 0x000fc80000000f00 */
[----:B0-----:R-:W-:Y:S01]  /*8f00*/  @P4 LEA R5, R3, R2, 0x18 ;  /* 0x0000000203054211 */ /* 0x001fe200078ec0ff */
[----:B------:R-:W-:-:S03]  /*8f10*/  IMAD.WIDE.U32 R2, R4, -0x45d1745d, RZ ;  /* 0xba2e8ba304027825 */ /* 0x000fc600078e00ff */
[----:B------:R0:W-:Y:S01]  /*8f20*/  @P4 SYNCS.ARRIVE.TRANS64.A1T0 RZ, [R5+URZ+0xe8], RZ ;  /* 0x0000e8ff05ff49a7 */ /* 0x0001e2000810003f */
[----:B------:R-:W-:Y:S01]  /*8f30*/  IMAD.MOV.U32 R2, RZ, RZ, -0x1 ;  /* 0xffffffffff027424 */ /* 0x000fe200078e00ff */
[----:B0-----:R-:W-:Y:S02]  /*8f40*/  SHF.R.U32.HI R5, RZ, 0x3, R3 ;  /* 0x00000003ff057819 */ /* 0x001fe40000011603 */
[----:B------:R-:W-:-:S03]  /*8f50*/  SEL R3, RZ, 0x1, !P1 ;  /* 0x00000001ff037807 */ /* 0x000fc60004800000 */
[----:B------:R-:W-:Y:S01]  /*8f60*/  IMAD R7, R5, -0xb, R4 ;  /* 0xfffffff505077824 */ /* 0x000fe200078e0204 */
[----:B------:R-:W-:Y:S02]  /*8f70*/  LOP3.LUT R0, R0, R3, RZ, 0x3c, !PT ;  /* 0x0000000300007212 */ /* 0x000fe400078e3cff */
[----:B------:R-:W-:Y:S02]  /*8f80*/  PRMT R3, RZ, 0x7610, R3 ;  /* 0x00007610ff037816 */ /* 0x000fe40000000003 */
[----:B------:R-:W-:Y:S02]  /*8f90*/  @P3 LOP3.LUT R0, R0, 0x1, R5, 0x78, !PT ;  /* 0x0000000100003812 */ /* 0x000fe400078e7805 */
[----:B--2---:R-:W-:-:S04]  /*8fa0*/  IADD3 R18, P4, R18, R10, RZ ;  /* 0x0000000a12127210 */ /* 0x004fc80007f9e0ff */
[----:B------:R-:W-:Y:S01]  /*8fb0*/  ISETP.GE.U32.AND P1, PT, R18, UR4, PT ;  /* 0x0000000412007c0c */ /* 0x000fe2000bf26070 */
[----:B------:R-:W-:-:S05]  /*8fc0*/  IMAD.X R17, R17, 0x1, R23, P4 ;  /* 0x0000000111117824 */ /* 0x000fca00020e0617 */
[----:B------:R-:W-:-:S13]  /*8fd0*/  ISETP.GE.U32.AND.EX P1, PT, R17, UR5, PT, P1 ;  /* 0x0000000511007c0c */ /* 0x000fda000bf26110 */
[----:B------:R-:W-:Y:S05]  /*8fe0*/  @P1 BRA `(.L_x_305) ;  /* 0x00000004005c1947 */ /* 0x000fea0003800000 */
[----:B------:R-:W0:Y:S01]  /*8ff0*/  S2R R11, SR_CTAID.X ;  /* 0x00000000000b7919 */ /* 0x000e220000002500 */
[----:B------:R-:W-:Y:S01]  /*9000*/  ULDC.64 UR4, c[0x0][0x628] ;  /* 0x00018a0000047ab9 */ /* 0x000fe20000000a00 */
[----:B------:R-:W1:Y:S01]  /*9010*/  LDC R12, c[0x0][0x144] ;  /* 0x00005100ff0c7b82 */ /* 0x000e620000000800 */
[----:B------:R-:W-:Y:S01]  /*9020*/  ISETP.NE.U32.AND P1, PT, RZ, UR4, PT ;  /* 0x00000004ff007c0c */ /* 0x000fe2000bf25070 */
[----:B------:R-:W2:Y:S01]  /*9030*/  S2R R9, SR_CTAID.Y ;  /* 0x0000000000097919 */ /* 0x000ea20000002600 */
[----:B------:R-:W-:Y:S01]  /*9040*/  ULDC UR6, c[0x0][0x150] ;  /* 0x0000540000067ab9 */ /* 0x000fe20000000800 */
[----:B------:R-:W-:Y:S01]  /*9050*/  ULDC UR7, c[0x0][0x630] ;  /* 0x00018c0000077ab9 */ /* 0x000fe20000000800 */
[----:B------:R-:W-:Y:S01]  /*9060*/  ISETP.NE.AND.EX P1, PT, RZ, UR5, PT, P1 ;  /* 0x00000005ff007c0c */ /* 0x000fe2000bf25310 */
[----:B------:R-:W-:Y:S01]  /*9070*/  IMAD.MOV.U32 R2, RZ, RZ, R18 ;  /* 0x000000ffff027224 */ /* 0x000fe200078e0012 */
[----:B0-----:R-:W-:-:S05]  /*9080*/  I2FP.F32.U32 R3, R11 ;  /* 0x0000000b00037245 */ /* 0x001fca0000201000 */
[----:B------:R-:W-:Y:S01]  /*9090*/  FMUL R14, R3, UR6 ;  /* 0x00000006030e7c20 */ /* 0x000fe20008400000 */
[----:B------:R-:W-:-:S05]  /*90a0*/  IMAD.MOV.U32 R3, RZ, RZ, R17 ;  /* 0x000000ffff037224 */ /* 0x000fca00078e0011 */
[----:B--2---:R-:W-:Y:S05]  /*90b0*/  @!P1 BRA `(.L_x_306) ;  /* 0x0000000000289947 */ /* 0x004fea0003800000 */
[----:B------:R-:W-:Y:S02]  /*90c0*/  ULDC UR6, c[0x0][0x634] ;  /* 0x00018d0000067ab9 */ /* 0x000fe40000000800 */
[----:B------:R-:W-:-:S05]  /*90d0*/  IADD3 R3, P1, R18, UR6, RZ ;  /* 0x0000000612037c10 */ /* 0x000fca000ff3e0ff */
[----:B------:R-:W-:-:S04]  /*90e0*/  IMAD.X R13, RZ, RZ, R17, P1 ;  /* 0x000000ffff0d7224 */ /* 0x000fc800008e0611 */
[----:B------:R-:W-:-:S04]  /*90f0*/  IMAD.WIDE.U32 R4, R13, UR4, RZ ;  /* 0x000000040d047c25 */ /* 0x000fc8000f8e00ff */
[----:B------:R-:W-:-:S04]  /*9100*/  IMAD.WIDE.U32 R4, P1, R3, UR5, R4 ;  /* 0x0000000503047c25 */ /* 0x000fc8000f820004 */
[----:B------:R-:W-:-:S04]  /*9110*/  IMAD.WIDE.U32 R2, R3, UR4, RZ ;  /* 0x0000000403027c25 */ /* 0x000fc8000f8e00ff */
[----:B------:R-:W-:Y:S01]  /*9120*/  IMAD.MOV.U32 R2, RZ, RZ, R5 ;  /* 0x000000ffff027224 */ /* 0x000fe200078e0005 */
[----:B------:R-:W-:Y:S01]  /*9130*/  IADD3 RZ, P3, R3, R4, RZ ;  /* 0x0000000403ff7210 */ /* 0x000fe20007f7e0ff */
[----:B------:R-:W-:-:S04]  /*9140*/  IMAD.X R3, RZ, RZ, RZ, P1 ;  /* 0x000000ffff037224 */ /* 0x000fc800008e06ff */
[----:B------:R-:W-:-:S08]  /*9150*/  IMAD.WIDE.U32.X R2, R13, UR5, R2, P3 ;  /* 0x000000050d027c25 */ /* 0x000fd000098e0402 */
.L_x_306:
[--C-:B------:R-:W-:Y:S01]  /*9160*/  SHF.R.U64 R10, R2, UR7, R3.reuse ;  /* 0x00000007020a7c19 */ /* 0x100fe20008001203 */
[----:B------:R-:W0:Y:S01]  /*9170*/  F2I.U32.TRUNC.NTZ R14, R14 ;  /* 0x0000000e000e7305 */ /* 0x000e22000020f000 */
[----:B------:R-:W-:Y:S01]  /*9180*/  SHF.R.U32.HI R2, RZ, UR7, R3 ;  /* 0x00000007ff027c19 */ /* 0x000fe20008011603 */
[----:B------:R-:W-:Y:S01]  /*9190*/  ULDC.64 UR4, c[0x0][0x620] ;  /* 0x0001880000047ab9 */ /* 0x000fe20000000a00 */
[----:B------:R-:W-:Y:S01]  /*91a0*/  IADD3 R5, P1, RZ, -R10, RZ ;  /* 0x8000000aff057210 */ /* 0x000fe20007f3e0ff */
[----:B------:R-:W-:Y:S01]  /*91b0*/  IMAD.MOV.U32 R3, RZ, RZ, R17 ;  /* 0x000000ffff037224 */ /* 0x000fe200078e0011 */
[----:B------:R-:W-:-:S03]  /*91c0*/  ULDC.64 UR6, c[0x0][0x640] ;  /* 0x0001900000067ab9 */ /* 0x000fc60000000a00 */
[----:B------:R-:W-:Y:S01]  /*91d0*/  IMAD.X R2, RZ, RZ, ~R2, P1 ;  /* 0x000000ffff027224 */ /* 0x000fe200008e0e02 */
[----:B------:R-:W-:-:S03]  /*91e0*/  ISETP.NE.U32.AND P1, PT, RZ, UR6, PT ;  /* 0x00000006ff007c0c */ /* 0x000fc6000bf25070 */
[----:B------:R-:W-:Y:S01]  /*91f0*/  IMAD R4, R2, UR4, RZ ;  /* 0x0000000402047c24 */ /* 0x000fe2000f8e02ff */
[----:B------:R-:W-:Y:S01]  /*9200*/  ISETP.NE.AND.EX P1, PT, RZ, UR7, PT, P1 ;  /* 0x00000007ff007c0c */ /* 0x000fe2000bf25310 */
[----:B------:R-:W-:-:S04]  /*9210*/  IMAD.MOV.U32 R2, RZ, RZ, R18 ;  /* 0x000000ffff027224 */ /* 0x000fc800078e0012 */
[----:B------:R-:W-:Y:S01]  /*9220*/  IMAD.WIDE.U32 R2, R5, UR4, R2 ;  /* 0x0000000405027c25 */ /* 0x000fe2000f8e0002 */
[----:B------:R-:W-:-:S03]  /*9230*/  ULDC UR4, c[0x0][0x618] ;  /* 0x0001860000047ab9 */ /* 0x000fc60000000800 */
[----:B------:R-:W-:Y:S01]  /*9240*/  IMAD R5, R5, UR5, R4 ;  /* 0x0000000505057c24 */ /* 0x000fe2000f8e0204 */
[----:B------:R-:W-:Y:S01]  /*9250*/  ULDC UR5, c[0x0][0x154] ;  /* 0x0000550000057ab9 */ /* 0x000fe20000000800 */
[----:B0-----:R-:W-:Y:S02]  /*9260*/  IMAD.MOV R4, RZ, RZ, -R14 ;  /* 0x000000ffff047224 */ /* 0x001fe400078e0a0e */
[----:B------:R-:W0:Y:S01]  /*9270*/  LDC R14, c[0x0][0x148] ;  /* 0x00005200ff0e7b82 */ /* 0x000e220000000800 */
[----:B------:R-:W-:Y:S02]  /*9280*/  IMAD.IADD R3, R3, 0x1, R5 ;  /* 0x0000000103037824 */ /* 0x000fe400078e0205 */
[----:B-1----:R-:W-:Y:S01]  /*9290*/  IMAD R11, R12, R4, R11 ;  /* 0x000000040c0b7224 */ /* 0x002fe200078e020b */
[----:B------:R-:W-:Y:S02]  /*92a0*/  I2FP.F32.U32 R4, R9 ;  /* 0x0000000900047245 */ /* 0x000fe40000201000 */
[----:B------:R-:W-:-:S02]  /*92b0*/  SHF.R.U64 R12, R2, UR4, R3 ;  /* 0x00000004020c7c19 */ /* 0x000fc40008001203 */
[----:B------:R-:W-:Y:S01]  /*92c0*/  SHF.R.U32.HI R3, RZ, UR4, R3 ;  /* 0x00000004ff037c19 */ /* 0x000fe20008011603 */
[----:B------:R-:W-:Y:S01]  /*92d0*/  FMUL R4, R4, UR5 ;  /* 0x0000000504047c20 */ /* 0x000fe20008400000 */
[----:B------:R-:W-:Y:S02]  /*92e0*/  ULDC UR4, c[0x0][0x608] ;  /* 0x0001820000047ab9 */ /* 0x000fe40000000800 */
[--C-:B------:R-:W-:Y:S01]  /*92f0*/  SHF.R.U64 R15, R12, UR4, R3.reuse ;  /* 0x000000040c0f7c19 */ /* 0x100fe20008001203 */
[----:B------:R1:W2:Y:S01]  /*9300*/  F2I.U32.TRUNC.NTZ R20, R4 ;  /* 0x0000000400147305 */ /* 0x0002a2000020f000 */
[----:B------:R-:W-:Y:S01]  /*9310*/  SHF.R.U32.HI R2, RZ, UR4, R3 ;  /* 0x00000004ff027c19 */ /* 0x000fe20008011603 */
[----:B------:R-:W-:-:S03]  /*9320*/  ULDC UR4, c[0x0][0x658] ;  /* 0x0001960000047ab9 */ /* 0x000fc60000000800 */
[--C-:B------:R-:W-:Y:S02]  /*9330*/  SHF.R.U64 R13, R15, UR4, R2.reuse ;  /* 0x000000040f0d7c19 */ /* 0x100fe40008001202 */
[----:B------:R-:W-:-:S03]  /*9340*/  SHF.R.U32.HI R19, RZ, UR4, R2 ;  /* 0x00000004ff137c19 */ /* 0x000fc60008011602 */
[----:B------:R-:W-:Y:S02]  /*9350*/  IMAD.MOV.U32 R2, RZ, RZ, R13 ;  /* 0x000000ffff027224 */ /* 0x000fe400078e000d */
[----:B------:R-:W-:Y:S01]  /*9360*/  IMAD.MOV.U32 R3, RZ, RZ, R19 ;  /* 0x000000ffff037224 */ /* 0x000fe200078e0013 */
[----:B-1----:R-:W-:Y:S06]  /*9370*/  @!P1 BRA `(.L_x_307) ;  /* 0x0000000000289947 */ /* 0x002fec0003800000 */
        /* <DEDUP_REMOVED lines=10> */
.L_x_307:
[----:B------:R-:W1:Y:S01]  /*9420*/  LDC R4, c[0x0][0x65c] ;  /* 0x00019700ff047b82 */ /* 0x000e620000000800 */
[----:B------:R-:W-:Y:S01]  /*9430*/  ULDC UR4, c[0x0][0x648] ;  /* 0x0001920000047ab9 */ /* 0x000fe20000000800 */
[----:B------:R-:W-:Y:S01]  /*9440*/  LOP3.LUT R15, R15, UR16, RZ, 0xc0, !PT ;  /* 0x000000100f0f7c12 */ /* 0x000fe2000f8ec0ff */
[----:B--2---:R-:W-:Y:S01]  /*9450*/  IMAD.MOV R20, RZ, RZ, -R20 ;  /* 0x000000ffff147224 */ /* 0x004fe200078e0a14 */
[----:B------:R-:W-:Y:S01]  /*9460*/  SHF.R.U64 R2, R2, UR4, R3 ;  /* 0x0000000402027c19 */ /* 0x000fe20008001203 */
[----:B------:R-:W-:Y:S01]  /*9470*/  ULDC UR4, c[0x0][0x638] ;  /* 0x00018e0000047ab9 */ /* 0x000fe20000000800 */
[----:B------:R-:W-:Y:S01]  /*9480*/  LOP3.LUT R12, R12, UR15, RZ, 0xc0, !PT ;  /* 0x0000000f0c0c7c12 */ /* 0x000fe2000f8ec0ff */
[----:B------:R-:W-:Y:S01]  /*9490*/  ULDC UR5, c[0x0][0x610] ;  /* 0x0001840000057ab9 */ /* 0x000fe20000000800 */
[----:B------:R-:W-:Y:S01]  /*94a0*/  IMAD.MOV.U32 R3, RZ, RZ, 0x1 ;  /* 0x00000001ff037424 */ /* 0x000fe200078e00ff */
[----:B-1----:R-:W-:Y:S01]  /*94b0*/  ISETP.NE.AND P1, PT, R4, 0x1, PT ;  /* 0x000000010400780c */ /* 0x002fe20003f25270 */
[----:B------:R-:W-:-:S02]  /*94c0*/  IMAD.MOV R4, RZ, RZ, -R2 ;  /* 0x000000ffff047224 */ /* 0x000fc400078e0a02 */
[----:B------:R-:W-:Y:S02]  /*94d0*/  IMAD R2, R2, UR17, R15 ;  /* 0x0000001102027c24 */ /* 0x000fe4000f8e020f */
[----:B------:R-:W-:Y:S01]  /*94e0*/  IMAD R13, R4, UR4, R13 ;  /* 0x00000004040d7c24 */ /* 0x000fe2000f8e020d */
[----:B------:R-:W-:-:S07]  /*94f0*/  ULDC UR4, c[0x0][0x600] ;  /* 0x0001800000047ab9 */ /* 0x000fce0000000800 */
[----:B0-----:R-:W-:-:S04]  /*9500*/  @P1 IMAD R11, R14, R20, R9 ;  /* 0x000000140e0b1224 */ /* 0x001fc800078e0209 */
[----:B------:R-:W-:Y:S02]  /*9510*/  IMAD R11, R2, UR5, R11 ;  /* 0x00000005020b7c24 */ /* 0x000fe4000f8e020b */
[----:B------:R-:W-:-:S05]  /*9520*/  IMAD R2, R13, UR4, R12 ;  /* 0x000000040d027c24 */ /* 0x000fca000f8e020c */
[----:B------:R-:W-:Y:S02]  /*9530*/  SEL R22, R2, R11, !P1 ;  /* 0x0000000b02167207 */ /* 0x000fe40004800000 */
[----:B------:R-:W-:Y:S01]  /*9540*/  SEL R19, R11, R2, !P1 ;  /* 0x000000020b137207 */ /* 0x000fe20004800000 */
[----:B------:R-:W-:-:S07]  /*9550*/  IMAD.MOV.U32 R2, RZ, RZ, R10 ;  /* 0x000000ffff027224 */ /* 0x000fce00078e000a */
.L_x_305:
[----:B------:R-:W-:Y:S05]  /*9560*/  BSYNC B1 ;  /* 0x0000000000017941 */ /* 0x000fea0003800000 */
.L_x_304:
[----:B------:R-:W-:-:S13]  /*9570*/  LOP3.LUT P1, RZ, R3, 0xff, RZ, 0xc0, !PT ;  /* 0x000000ff03ff7812 */ /* 0x000fda000782c0ff */
[----:B------:R-:W-:Y:S05]  /*9580*/  @P1 BRA `(.L_x_308) ;  /* 0xfffffff400301947 */ /* 0x000fea000383ffff */
[----:B------:R-:W-:Y:S05]  /*9590*/  BSYNC B0 ;  /* 0x0000000000007941 */ /* 0x000fea0003800000 */
.L_x_296:
[----:B------:R-:W-:-:S03]  /*95a0*/  UMOV UR4, 0xffffffff ;  /* 0xffffffff00047882 */ /* 0x000fc60000000000 */
[----:B------:R-:W-:Y:S05]  /*95b0*/  BRA.DIV UR4, `(.L_x_309) ;  /* 0x0000000a043c7947 */ /* 0x000fea000b800000 */
[----:B------:R-:W-:-:S13]  /*95c0*/  ELECT P6, URZ, PT ;  /* 0x00000000003f782f */ /* 0x000fda00038c0000 */
.L_x_332:
[----:B------:R-:W-:Y:S04]  /*95d0*/  BSSY B0, `(.L_x_310) ;  /* 0x000006a000007945 */ /* 0x000fe80003800000 */
[----:B------:R-:W-:Y:S05]  /*95e0*/  @!P6 BRA `(.L_x_311) ;  /* 0x0000000400a0e947 */ /* 0x000fea0003800000 */
[----:B------:R-:W-:-:S04]  /*95f0*/  LOP3.LUT R16, R16, 0x2, RZ, 0xfc, !PT ;  /* 0x0000000210107812 */ /* 0x000fc800078efcff */
[----:B------:R-:W-:-:S13]  /*9600*/  ISETP.NE.AND P0, PT, R16, 0x3, PT ;  /* 0x000000031000780c */ /* 0x000fda0003f05270 */
[----:B------:R-:W-:Y:S05]  /*9610*/  @!P0 BRA `(.L_x_312) ;  /* 0x0000000000048947 */ /* 0x000fea0003800000 */
[----:B------:R-:W-:Y:S01]  /*9620*/  BPT.TRAP 0x1 ;  /* 0x000000040000795c */ /* 0x000fe20000300000 */
.L_x_312:
[----:B------:R-:W0:Y:S01]  /*9630*/  S2R R3, SR_CgaCtaId ;  /* 0x0000000000037919 */ /* 0x000e220000008800 */
[----:B------:R-:W-:Y:S02]  /*9640*/  MOV R2, 0x400 ;  /* 0x0000040000027802 */ /* 0x000fe40000000f00 */
[----:B------:R-:W-:Y:S02]  /*9650*/  SHF.L.U32 R4, R0, 0x1f, RZ ;  /* 0x0000001f00047819 */ /* 0x000fe400000006ff */
[----:B0-----:R-:W-:-:S05]  /*9660*/  LEA R2, R3, R2, 0x18 ;  /* 0x0000000203027211 */ /* 0x001fca00078ec0ff */
[----:B------:R-:W-:-:S04]  /*9670*/  VIADD R2, R2, 0x58 ;  /* 0x0000005802027836 */ /* 0x000fc80000000000 */
[C---:B------:R-:W-:Y:S02]  /*9680*/  IMAD R9, R7.reuse, 0x8, R2 ;  /* 0x0000000807097824 */ /* 0x040fe400078e0202 */
[----:B------:R-:W-:Y:S02]  /*9690*/  VIADD R7, R7, 0x1 ;  /* 0x0000000107077836 */ /* 0x000fe40000000000 */
[----:B------:R-:W0:Y:S03]  /*96a0*/  SYNCS.PHASECHK.TRANS64.TRYWAIT P0, [R9+URZ], R4 ;  /* 0x00000004090075a7 */ /* 0x000e26000800017f */
[----:B------:R-:W-:-:S04]  /*96b0*/  ISETP.NE.AND P1, PT, R7, 0xb, PT ;  /* 0x0000000b0700780c */ /* 0x000fc80003f25270 */
[----:B------:R-:W-:Y:S02]  /*96c0*/  SEL R3, RZ, 0x1, P1 ;  /* 0x00000001ff037807 */ /* 0x000fe40000800000 */
[----:B------:R-:W-:Y:S02]  /*96d0*/  SEL R7, R7, RZ, P1 ;  /* 0x000000ff07077207 */ /* 0x000fe40000800000 */
[----:B------:R-:W-:-:S03]  /*96e0*/  LOP3.LUT R6, R0, R3, RZ, 0x3c, !PT ;  /* 0x0000000300067212 */ /* 0x000fc600078e3cff */
[----:B------:R-:W-:Y:S01]  /*96f0*/  IMAD R8, R7, 0x8, R2 ;  /* 0x0000000807087824 */ /* 0x000fe200078e0202 */
[----:B------:R-:W-:Y:S01]  /*9700*/  SHF.L.U32 R5, R6, 0x1f, RZ ;  /* 0x0000001f06057819 */ /* 0x000fe200000006ff */
[----:B0-----:R-:W-:Y:S06]  /*9710*/  @!P0 BRA `(.L_x_313) ;  /* 0x0000000800048947 */ /* 0x001fec0003800000 */
.L_x_333:
[----:B------:R-:W1:Y:S01]  /*9720*/  SYNCS.PHASECHK.TRANS64.TRYWAIT P0, [R8+URZ], R5 ;  /* 0x00000005080075a7 */ /* 0x000e62000800017f */
[----:B------:R-:W-:-:S05]  /*9730*/  VIADD R0, R7, 0x1 ;  /* 0x0000000107007836 */ /* 0x000fca0000000000 */
[----:B------:R-:W-:-:S04]  /*9740*/  ISETP.NE.AND P1, PT, R0, 0xb, PT ;  /* 0x0000000b0000780c */ /* 0x000fc80003f25270 */
[----:B------:R-:W-:Y:S02]  /*9750*/  SEL R3, RZ, 0x1, P1 ;  /* 0x00000001ff037807 */ /* 0x000fe40000800000 */
[----:B------:R-:W-:Y:S02]  /*9760*/  SEL R7, R0, RZ, P1 ;  /* 0x000000ff00077207 */ /* 0x000fe40000800000 */
[----:B------:R-:W-:-:S03]  /*9770*/  LOP3.LUT R6, R6, R3, RZ, 0x3c, !PT ;  /* 0x0000000306067212 */ /* 0x000fc600078e3cff */
[----:B0-----:R-:W-:Y:S01]  /*9780*/  IMAD R9, R7, 0x8, R2 ;  /* 0x0000000807097824 */ /* 0x001fe200078e0202 */
[----:B------:R-:W-:Y:S01]  /*9790*/  SHF.L.U32 R4, R6, 0x1f, RZ ;  /* 0x0000001f06047819 */ /* 0x000fe200000006ff */
[----:B-1----:R-:W-:Y:S06]  /*97a0*/  @!P0 BRA `(.L_x_314) ;  /* 0x0000000400f48947 */ /* 0x002fec0003800000 */
.L_x_334:
        /* <DEDUP_REMOVED lines=9> */
.L_x_335:
        /* <DEDUP_REMOVED lines=9> */
.L_x_336:
        /* <DEDUP_REMOVED lines=9> */
.L_x_337:
        /* <DEDUP_REMOVED lines=9> */
.L_x_338:
        /* <DEDUP_REMOVED lines=9> */
.L_x_339:
        /* <DEDUP_REMOVED lines=9> */
.L_x_340:
[----:B------:R-:W1:Y:S01]  /*9b10*/  SYNCS.PHASECHK.TRANS64.TRYWAIT P0, [R9+URZ], R4 ;  /* 0x00000004090075a7 */ /* 0x000e62000800017f */
[----:B------:R-:W-:-:S05]  /*9b20*/  VIADD R0, R7, 0x1 ;  /* 0x0000000107007836 */ /* 0x000fca0000000000 */
[----:B------:R-:W-:-:S04]  /*9b30*/  ISETP.NE.AND P1, PT, R0, 0xb, PT ;  /* 0x0000000b0000780c */ /* 0x000fc80003f25270 */
[----:B------:R-:W-:Y:S02]  /*9b40*/  SEL R3, RZ, 0x1, P1 ;  /* 0x00000001ff037807 */ /* 0x000fe40000800000 */
[----:B------:R-:W-:Y:S02]  /*9b50*/  SEL R7, R0, RZ, P1 ;  /* 0x000000ff00077207 */ /* 0x000fe40000800000 */
[----:B------:R-:W-:-:S03]  /*9b60*/  LOP3.LUT R11, R6, R3, RZ, 0x3c, !PT ;  /* 0x00000003060b7212 */ /* 0x000fc600078e3cff */
[----:B------:R-:W-:Y:S01]  /*9b70*/  IMAD R6, R7, 0x8, R2 ;  /* 0x0000000807067824 */ /* 0x000fe200078e0202 */
[----:B0-----:R-:W-:Y:S01]  /*9b80*/  SHF.L.U32 R5, R11, 0x1f, RZ ;  /* 0x0000001f0b057819 */ /* 0x001fe200000006ff */
[----:B-1----:R-:W-:Y:S06]  /*9b90*/  @!P0 BRA `(.L_x_321) ;  /* 0x0000000400848947 */ /* 0x002fec0003800000 */
.L_x_341:
[----:B------:R-:W1:Y:S01]  /*9ba0*/  SYNCS.PHASECHK.TRANS64.TRYWAIT P0, [R6+URZ], R5 ;  /* 0x00000005060075a7 */ /* 0x000e62000800017f */
[----:B------:R-:W-:-:S05]  /*9bb0*/  VIADD R0, R7, 0x1 ;  /* 0x0000000107007836 */ /* 0x000fca0000000000 */
[----:B------:R-:W-:-:S04]  /*9bc0*/  ISETP.NE.AND P1, PT, R0, 0xb, PT ;  /* 0x0000000b0000780c */ /* 0x000fc80003f25270 */
[----:B0-----:R-:W-:Y:S02]  /*9bd0*/  SEL R4, RZ, 0x1, P1 ;  /* 0x00000001ff047807 */ /* 0x001fe40000800000 */
[----:B------:R-:W-:Y:S02]  /*9be0*/  SEL R3, R0, RZ, P1 ;  /* 0x000000ff00037207 */ /* 0x000fe40000800000 */
[----:B------:R-:W-:Y:S01]  /*9bf0*/  LOP3.LUT R0, R11, R4, RZ, 0x3c, !PT ;  /* 0x000000040b007212 */ /* 0x000fe200078e3cff */
[----:B-1----:R-:W-:Y:S06]  /*9c00*/  @!P0 BRA `(.L_x_322) ;  /* 0x00000004007c8947 */ /* 0x002fec0003800000 */
.L_x_342:
[----:B------:R-:W-:Y:S01]  /*9c10*/  IMAD R3, R3, 0x8, R2 ;  /* 0x0000000803037824 */ /* 0x000fe200078e0202 */
[----:B------:R-:W-:-:S07]  /*9c20*/  SHF.L.U32 R0, R0, 0x1f, RZ ;  /* 0x0000001f00007819 */ /* 0x000fce00000006ff */
.L_x_323:
[----:B-1----:R1:W2:Y:S02]  /*9c30*/  SYNCS.PHASECHK.TRANS64.TRYWAIT P0, [R3+URZ], R0 ;  /* 0x00000000030075a7 */ /* 0x0022a4000800017f */
[----:B--2---:R-:W-:Y:S05]  /*9c40*/  @!P0 NANOSLEEP.SYNCS 0x989680 ;  /* 0x009896800000895d */ /* 0x004fea0003900000 */
[----:B------:R-:W2:Y:S02]  /*9c50*/  @!P0 SYNCS.PHASECHK.TRANS64 P0, [R3+URZ], R0 ;  /* 0x00000000030085a7 */ /* 0x000ea4000800007f */
[----:B--2---:R-:W-:Y:S05]  /*9c60*/  @!P0 BRA `(.L_x_323) ;  /* 0xfffffffc00f08947 */ /* 0x004fea000383ffff */
.L_x_311:
[----:B------:R-:W-:Y:S05]  /*9c70*/  BSYNC B0 ;  /* 0x0000000000007941 */ /* 0x000fea0003800000 */
.L_x_310:
[----:B------:R-:W-:Y:S05]  /*9c80*/  EXIT ;  /* 0x000000000000794d */ /* 0x000fea0003800000 */
.L_x_16:
[----:B-1----:R1:W2:Y:S02]  /*9c90*/  SYNCS.PHASECHK.TRANS64.TRYWAIT P0, [R157+URZ], R0 ;  /* 0x000000009d0075a7 */ /* 0x0022a4000800017f */
[----:B--2---:R-:W-:Y:S05]  /*9ca0*/  @!P0 NANOSLEEP.SYNCS 0x989680 ;  /* 0x009896800000895d */ /* 0x004fea0003900000 */
[----:B------:R-:W2:Y:S02]  /*9cb0*/  @!P0 SYNCS.PHASECHK.TRANS64 P0, [R157+URZ], R0 ;  /* 0x000000009d0085a7 */ /* 0x000ea4000800007f */
[----:B--2---:R-:W-:Y:S05]  /*9cc0*/  @!P0 BRA `(.L_x_16) ;  /* 0xfffffffc00f08947 */ /* 0x004fea000383ffff */
[----:B------:R-:W-:Y:S05]  /*9cd0*/  BRA `(.L_x_324) ;  /* 0xffffff7800287947 */ /* 0x000fea000383ffff */
.L_x_21:
[----:B--2---:R2:W3:Y:S02]  /*9ce0*/  SYNCS.PHASECHK.TRANS64.TRYWAIT P1, [R3+URZ], R0 ;  /* 0x00000000030075a7 */ /* 0x0044e4000802017f */
[----:B---3--:R-:W-:Y:S05]  /*9cf0*/  @!P1 NANOSLEEP.SYNCS 0x989680 ;  /* 0x009896800000995d */ /* 0x008fea0003900000 */
[----:B------:R-:W3:Y:S02]  /*9d00*/  @!P1 SYNCS.PHASECHK.TRANS64 P1, [R3+URZ], R0 ;  /* 0x00000000030095a7 */ /* 0x000ee4000802007f */
[----:B---3--:R-:W-:Y:S05]  /*9d10*/  @!P1 BRA `(.L_x_21) ;  /* 0xfffffffc00f09947 */ /* 0x008fea000383ffff */
[----:B------:R-:W-:Y:S05]  /*9d20*/  BRA `(.L_x_20) ;  /* 0xffffff7800987947 */ /* 0x000fea000383ffff */
.L_x_26:
[----:B--2---:R-:W-:-:S04]  /*9d30*/  IMAD.U32 R4, RZ, RZ, UR4 ;  /* 0x00000004ff047e24 */ /* 0x004fc8000f8e00ff */
[----:B------:R2:W3:Y:S03]  /*9d40*/  SYNCS.PHASECHK.TRANS64.TRYWAIT P1, [R4+URZ], R3 ;  /* 0x00000003040075a7 */ /* 0x0004e6000802017f */
[----:B---3--:R-:W-:Y:S05]  /*9d50*/  @!P1 NANOSLEEP.SYNCS 0x989680 ;  /* 0x009896800000995d */ /* 0x008fea0003900000 */
[----:B------:R-:W3:Y:S02]  /*9d60*/  @!P1 SYNCS.PHASECHK.TRANS64 P1, [R4+URZ], R3 ;  /* 0x00000003040095a7 */ /* 0x000ee4000802007f */
[----:B---3--:R-:W-:Y:S05]  /*9d70*/  @!P1 BRA `(.L_x_26) ;  /* 0xfffffffc00ec9947 */ /* 0x008fea000383ffff */
[----:B------:R-:W-:Y:S05]  /*9d80*/  BRA `(.L_x_25) ;  /* 0xffffff7c00287947 */ /* 0x000fea000383ffff */
.L_x_32:
[----:B-1----:R1:W2:Y:S02]  /*9d90*/  SYNCS.PHASECHK.TRANS64.TRYWAIT P0, [R157+URZ+0x10], R0 ;  /* 0x000010009d0075a7 */ /* 0x0022a4000800017f */
[----:B--2---:R-:W-:Y:S05]  /*9da0*/  @!P0 NANOSLEEP.SYNCS 0x989680 ;  /* 0x009896800000895d */ /* 0x004fea0003900000 */
[----:B------:R-:W2:Y:S02]  /*9db0*/  @!P0 SYNCS.PHASECHK.TRANS64 P0, [R157+URZ+0x10], R0 ;  /* 0x000010009d0085a7 */ /* 0x000ea4000800007f */
[----:B--2---:R-:W-:Y:S05]  /*9dc0*/  @!P0 BRA `(.L_x_32) ;  /* 0xfffffffc00f08947 */ /* 0x004fea000383ffff */
[----:B------:R-:W-:Y:S05]  /*9dd0*/  BRA `(.L_x_325) ;  /* 0xffffff8000207947 */ /* 0x000fea000383ffff */
.L_x_297:
[----:B------:R-:W-:Y:S01]  /*9de0*/  BSSY B1, `(.L_x_326) ;  /* 0x0000006000017945 */ /* 0x000fe20003800000 */
[----:B------:R-:W-:-:S07]  /*9df0*/  IMAD.MOV.U32 R15, RZ, RZ, -0x1 ;  /* 0xffffffffff0f7424 */ /* 0x000fce00078e00ff */
[----:B-----5:R-:W-:Y:S05]  /*9e00*/  WARPSYNC.COLLECTIVE R15, `(.L_x_327) ;  /* 0x000000000f0c7348 */ /* 0x020fea0003c00000 */
[----:B------:R-:W-:Y:S02]  /*9e10*/  ELECT P6, UR62, PT ;  /* 0x00000000003e782f */ /* 0x000fe400038c0000 */
[----:B------:R-:W-:Y:S01]  /*9e20*/  MOV R14, UR62 ;  /* 0x0000003e000e7c02 */ /* 0x000fe20008000f00 */
[----:B-----5:R-:W-:Y:S10]  /*9e30*/  ENDCOLLECTIVE ;  /* 0x000000000000791b */ /* 0x020ff40003800000 */
.L_x_327:
[----:B------:R-:W-:Y:S05]  /*9e40*/  BSYNC B1 ;  /* 0x0000000000017941 */ /* 0x000fea0003800000 */
.L_x_326:
[----:B------:R-:W-:Y:S05]  /*9e50*/  BRA `(.L_x_328) ;  /* 0xffffffec00087947 */ /* 0x000fea000383ffff */
.L_x_300:
[----:B0-----:R0:W1:Y:S02]  /*9e60*/  SYNCS.PHASECHK.TRANS64.TRYWAIT P1, [R10+URZ+0x58], R5 ;  /* 0x000058050a0075a7 */ /* 0x001064000802017f */
[----:B-1----:R-:W-:Y:S05]  /*9e70*/  @!P1 NANOSLEEP.SYNCS 0x989680 ;  /* 0x009896800000995d */ /* 0x002fea0003900000 */
[----:B------:R-:W1:Y:S02]  /*9e80*/  @!P1 SYNCS.PHASECHK.TRANS64 P1, [R10+URZ+0x58], R5 ;  /* 0x000058050a0095a7 */ /* 0x000e64000802007f */
[----:B-1----:R-:W-:Y:S05]  /*9e90*/  @!P1 BRA `(.L_x_300) ;  /* 0xfffffffc00f09947 */ /* 0x002fea000383ffff */
[----:B------:R-:W-:Y:S05]  /*9ea0*/  BRA `(.L_x_329) ;  /* 0xffffffec003c7947 */ /* 0x000fea000383ffff */
.L_x_309:
[----:B------:R-:W-:Y:S01]  /*9eb0*/  BSSY B0, `(.L_x_330) ;  /* 0x0000006000007945 */ /* 0x000fe20003800000 */
[----:B------:R-:W-:-:S07]  /*9ec0*/  IMAD.MOV.U32 R15, RZ, RZ, -0x1 ;  /* 0xffffffffff0f7424 */ /* 0x000fce00078e00ff */
[----:B-----5:R-:W-:Y:S05]  /*9ed0*/  WARPSYNC.COLLECTIVE R15, `(.L_x_331) ;  /* 0x000000000f0c7348 */ /* 0x020fea0003c00000 */
[----:B------:R-:W-:Y:S02]  /*9ee0*/  ELECT P6, UR62, PT ;  /* 0x00000000003e782f */ /* 0x000fe400038c0000 */
[----:B------:R-:W-:Y:S01]  /*9ef0*/  MOV R14, UR62 ;  /* 0x0000003e000e7c02 */ /* 0x000fe20008000f00 */
[----:B-----5:R-:W-:Y:S10]  /*9f00*/  ENDCOLLECTIVE ;  /* 0x000000000000791b */ /* 0x020ff40003800000 */
.L_x_331:
[----:B------:R-:W-:Y:S05]  /*9f10*/  BSYNC B0 ;  /* 0x0000000000007941 */ /* 0x000fea0003800000 */
.L_x_330:
[----:B------:R-:W-:Y:S05]  /*9f20*/  BRA `(.L_x_332) ;  /* 0xfffffff400a87947 */ /* 0x000fea000383ffff */
.L_x_313:
[----:B0-----:R0:W1:Y:S02]  /*9f30*/  SYNCS.PHASECHK.TRANS64.TRYWAIT P0, [R9+URZ], R4 ;  /* 0x00000004090075a7 */ /* 0x001064000800017f */
[----:B-1----:R-:W-:Y:S05]  /*9f40*/  @!P0 NANOSLEEP.SYNCS 0x989680 ;  /* 0x009896800000895d */ /* 0x002fea0003900000 */
[----:B------:R-:W1:Y:S02]  /*9f50*/  @!P0 SYNCS.PHASECHK.TRANS64 P0, [R9+URZ], R4 ;  /* 0x00000004090085a7 */ /* 0x000e64000800007f */
[----:B-1----:R-:W-:Y:S05]  /*9f60*/  @!P0 BRA `(.L_x_313) ;  /* 0xfffffffc00f08947 */ /* 0x002fea000383ffff */
[----:B------:R-:W-:Y:S05]  /*9f70*/  BRA `(.L_x_333) ;  /* 0xfffffff400e87947 */ /* 0x000fea000383ffff */
.L_x_314:
[----:B0-----:R0:W1:Y:S02]  /*9f80*/  SYNCS.PHASECHK.TRANS64.TRYWAIT P0, [R8+URZ], R5 ;  /* 0x00000005080075a7 */ /* 0x001064000800017f */
[----:B-1----:R-:W-:Y:S05]  /*9f90*/  @!P0 NANOSLEEP.SYNCS 0x989680 ;  /* 0x009896800000895d */ /* 0x002fea0003900000 */
[----:B------:R-:W1:Y:S02]  /*9fa0*/  @!P0 SYNCS.PHASECHK.TRANS64 P0, [R8+URZ], R5 ;  /* 0x00000005080085a7 */ /* 0x000e64000800007f */
[----:B-1----:R-:W-:Y:S05]  /*9fb0*/  @!P0 BRA `(.L_x_314) ;  /* 0xfffffffc00f08947 */ /* 0x002fea000383ffff */
[----:B------:R-:W-:Y:S05]  /*9fc0*/  BRA `(.L_x_334) ;  /* 0xfffffff400f87947 */ /* 0x000fea000383ffff */
.L_x_315:
[----:B0-----:R0:W1:Y:S02]  /*9fd0*/  SYNCS.PHASECHK.TRANS64.TRYWAIT P0, [R9+URZ], R4 ;  /* 0x00000004090075a7 */ /* 0x001064000800017f */
[----:B-1----:R-:W-:Y:S05]  /*9fe0*/  @!P0 NANOSLEEP.SYNCS 0x989680 ;  /* 0x009896800000895d */ /* 0x002fea0003900000 */
[----:B------:R-:W1:Y:S02]  /*9ff0*/  @!P0 SYNCS.PHASECHK.TRANS64 P0, [R9+URZ], R4 ;  /* 0x00000004090085a7 */ /* 0x000e64000800007f */
[----:B-1----:R-:W-:Y:S05]  /*a000*/  @!P0 BRA `(.L_x_315) ;  /* 0xfffffffc00f08947 */ /* 0x002fea000383ffff */
[----:B------:R-:W-:Y:S05]  /*a010*/  BRA `(.L_x_335) ;  /* 0xfffffff800087947 */ /* 0x000fea000383ffff */
.L_x_316:
[----:B0-----:R0:W1:Y:S02]  /*a020*/  SYNCS.PHASECHK.TRANS64.TRYWAIT P0, [R8+URZ], R5 ;  /* 0x00000005080075a7 */ /* 0x001064000800017f */
[----:B-1----:R-:W-:Y:S05]  /*a030*/  @!P0 NANOSLEEP.SYNCS 0x989680 ;  /* 0x009896800000895d */ /* 0x002fea0003900000 */
[----:B------:R-:W1:Y:S02]  /*a040*/  @!P0 SYNCS.PHASECHK.TRANS64 P0, [R8+URZ], R5 ;  /* 0x00000005080085a7 */ /* 0x000e64000800007f */
[----:B-1----:R-:W-:Y:S05]  /*a050*/  @!P0 BRA `(.L_x_316) ;  /* 0xfffffffc00f08947 */ /* 0x002fea000383ffff */
[----:B------:R-:W-:Y:S05]  /*a060*/  BRA `(.L_x_336) ;  /* 0xfffffff800187947 */ /* 0x000fea000383ffff */
.L_x_317:
[----:B0-----:R0:W1:Y:S02]  /*a070*/  SYNCS.PHASECHK.TRANS64.TRYWAIT P0, [R9+URZ], R4 ;  /* 0x00000004090075a7 */ /* 0x001064000800017f */
[----:B-1----:R-:W-:Y:S05]  /*a080*/  @!P0 NANOSLEEP.SYNCS 0x989680 ;  /* 0x009896800000895d */ /* 0x002fea0003900000 */
[----:B------:R-:W1:Y:S02]  /*a090*/  @!P0 SYNCS.PHASECHK.TRANS64 P0, [R9+URZ], R4 ;  /* 0x00000004090085a7 */ /* 0x000e64000800007f */
[----:B-1----:R-:W-:Y:S05]  /*a0a0*/  @!P0 BRA `(.L_x_317) ;  /* 0xfffffffc00f08947 */ /* 0x002fea000383ffff */
[----:B------:R-:W-:Y:S05]  /*a0b0*/  BRA `(.L_x_337) ;  /* 0xfffffff800287947 */ /* 0x000fea000383ffff */
.L_x_318:
[----:B0-----:R0:W1:Y:S02]  /*a0c0*/  SYNCS.PHASECHK.TRANS64.TRYWAIT P0, [R8+URZ], R5 ;  /* 0x00000005080075a7 */ /* 0x001064000800017f */
[----:B-1----:R-:W-:Y:S05]  /*a0d0*/  @!P0 NANOSLEEP.SYNCS 0x989680 ;  /* 0x009896800000895d */ /* 0x002fea0003900000 */
[----:B------:R-:W1:Y:S02]  /*a0e0*/  @!P0 SYNCS.PHASECHK.TRANS64 P0, [R8+URZ], R5 ;  /* 0x00000005080085a7 */ /* 0x000e64000800007f */
[----:B-1----:R-:W-:Y:S05]  /*a0f0*/  @!P0 BRA `(.L_x_318) ;  /* 0xfffffffc00f08947 */ /* 0x002fea000383ffff */
[----:B------:R-:W-:Y:S05]  /*a100*/  BRA `(.L_x_338) ;  /* 0xfffffff800387947 */ /* 0x000fea000383ffff */
.L_x_319:
[----:B0-----:R0:W1:Y:S02]  /*a110*/  SYNCS.PHASECHK.TRANS64.TRYWAIT P0, [R9+URZ], R4 ;  /* 0x00000004090075a7 */ /* 0x001064000800017f */
[----:B-1----:R-:W-:Y:S05]  /*a120*/  @!P0 NANOSLEEP.SYNCS 0x989680 ;  /* 0x009896800000895d */ /* 0x002fea0003900000 */
[----:B------:R-:W1:Y:S02]  /*a130*/  @!P0 SYNCS.PHASECHK.TRANS64 P0, [R9+URZ], R4 ;  /* 0x00000004090085a7 */ /* 0x000e64000800007f */
[----:B-1----:R-:W-:Y:S05]  /*a140*/  @!P0 BRA `(.L_x_319) ;  /* 0xfffffffc00f08947 */ /* 0x002fea000383ffff */
[----:B------:R-:W-:Y:S05]  /*a150*/  BRA `(.L_x_339) ;  /* 0xfffffff800487947 */ /* 0x000fea000383ffff */
.L_x_320:
[----:B0-----:R0:W1:Y:S02]  /*a160*/  SYNCS.PHASECHK.TRANS64.TRYWAIT P0, [R8+URZ], R5 ;  /* 0x00000005080075a7 */ /* 0x001064000800017f */
[----:B-1----:R-:W-:Y:S05]  /*a170*/  @!P0 NANOSLEEP.SYNCS 0x989680 ;  /* 0x009896800000895d */ /* 0x002fea0003900000 */
[----:B------:R-:W1:Y:S02]  /*a180*/  @!P0 SYNCS.PHASECHK.TRANS64 P0, [R8+URZ], R5 ;  /* 0x00000005080085a7 */ /* 0x000e64000800007f */
[----:B-1----:R-:W-:Y:S05]  /*a190*/  @!P0 BRA `(.L_x_320) ;  /* 0xfffffffc00f08947 */ /* 0x002fea000383ffff */
[----:B------:R-:W-:Y:S05]  /*a1a0*/  BRA `(.L_x_340) ;  /* 0xfffffff800587947 */ /* 0x000fea000383ffff */
.L_x_321:
[----:B0-----:R0:W1:Y:S02]  /*a1b0*/  SYNCS.PHASECHK.TRANS64.TRYWAIT P0, [R9+URZ], R4 ;  /* 0x00000004090075a7 */ /* 0x001064000800017f */
[----:B-1----:R-:W-:Y:S05]  /*a1c0*/  @!P0 NANOSLEEP.SYNCS 0x989680 ;  /* 0x009896800000895d */ /* 0x002fea0003900000 */
[----:B------:R-:W1:Y:S02]  /*a1d0*/  @!P0 SYNCS.PHASECHK.TRANS64 P0, [R9+URZ], R4 ;  /* 0x00000004090085a7 */ /* 0x000e64000800007f */
[----:B-1----:R-:W-:Y:S05]  /*a1e0*/  @!P0 BRA `(.L_x_321) ;  /* 0xfffffffc00f08947 */ /* 0x002fea000383ffff */
[----:B------:R-:W-:Y:S05]  /*a1f0*/  BRA `(.L_x_341) ;  /* 0xfffffff800687947 */ /* 0x000fea000383ffff */
.L_x_322:
[----:B0-----:R0:W1:Y:S02]  /*a200*/  SYNCS.PHASECHK.TRANS64.TRYWAIT P0, [R6+URZ], R5 ;  /* 0x00000005060075a7 */ /* 0x001064000800017f */
[----:B-1----:R-:W-:Y:S05]  /*a210*/  @!P0 NANOSLEEP.SYNCS 0x989680 ;  /* 0x009896800000895d */ /* 0x002fea0003900000 */
[----:B------:R-:W1:Y:S02]  /*a220*/  @!P0 SYNCS.PHASECHK.TRANS64 P0, [R6+URZ], R5 ;  /* 0x00000005060085a7 */ /* 0x000e64000800007f */
[----:B-1----:R-:W-:Y:S05]  /*a230*/  @!P0 BRA `(.L_x_322) ;  /* 0xfffffffc00f08947 */ /* 0x002fea000383ffff */
[----:B------:R-:W-:Y:S05]  /*a240*/  BRA `(.L_x_342) ;  /* 0xfffffff800707947 */ /* 0x000fea000383ffff */
.L_x_343:
[----:B------:R-:W-:-:S00]  /*a250*/  BRA `(.L_x_343) ;  /* 0xfffffffc00fc7947 */ /* 0x000fc0000383ffff */
[----:B------:R-:W-:-:S00]  /*a260*/  NOP ;  /* 0x0000000000007918 */ /* 0x000fc00000000000 */
        /* <DEDUP_REMOVED lines=9> */
.L_x_344:


//--------------------- .nv.global.init           --------------------------
	.section	.nv.global.init,"aw",@progbits
.nv.global.init:
	.type		$str$22,@object
	.size		$str$22,($str$23 - $str$22)
$str$22:
        /*0000*/ 	.byte	0x6b, 0x5f, 0x74, 0x69, 0x6c, 0x65, 0x5f, 0x63, 0x6f, 0x75, 0x6e, 0x74, 0x20, 0x3e, 0x3d, 0x20
        /*0010*/ 	.byte	0x31, 0x00
	.type		$str$23,@object
	.size		$str$23,(__unnamed_1 - $str$23)
$str$23:
        /*0012*/ 	.byte	0x2f, 0x74, 0x6d, 0x70, 0x2f, 0x63, 0x75, 0x74, 0x6c, 0x61, 0x73, 0x73, 0x5f, 0x73, 0x77, 0x65
        /*0022*/ 	.byte	0x65, 0x70, 0x5f, 0x73, 0x72, 0x63, 0x2f, 0x69, 0x6e, 0x63, 0x6c, 0x75, 0x64, 0x65, 0x2f, 0x63
        /*0032*/ 	.byte	0x75, 0x74, 0x6c, 0x61, 0x73, 0x73, 0x2f, 0x67, 0x65, 0x6d, 0x6d, 0x2f, 0x63, 0x6f, 0x6c, 0x6c
        /*0042*/ 	.byte	0x65, 0x63, 0x74, 0x69, 0x76, 0x65, 0x2f, 0x73, 0x6d, 0x39, 0x30, 0x5f, 0x6d, 0x6d, 0x61, 0x5f
        /*0052*/ 	.byte	0x74, 0x6d, 0x61, 0x5f, 0x67, 0x6d, 0x6d, 0x61, 0x5f, 0x73, 0x73, 0x5f, 0x77, 0x61, 0x72, 0x70
        /*0062*/ 	.byte	0x73, 0x70, 0x65, 0x63, 0x69, 0x61, 0x6c, 0x69, 0x7a, 0x65, 0x64, 0x2e, 0x68, 0x70, 0x70, 0x00
	.type		__unnamed_1,@object
	.size		__unnamed_1,(.L_0 - __unnamed_1)
__unnamed_1:
        /*0072*/ 	.byte	0x76, 0x6f, 0x69, 0x64, 0x20, 0x63, 0x75, 0x74, 0x6c, 0x61, 0x73, 0x73, 0x3a, 0x3a, 0x67, 0x65
        /* <DEDUP_REMOVED lines=171> */
        /*0b32*/ 	.byte	0x65, 0x3a, 0x3a, 0x69, 0x64, 0x65, 0x6e, 0x74, 0x69, 0x74, 0x79, 0x5d, 0x00
.L_0:


//--------------------- .nv.shared._ZN7cutlass13device_kernelINS_4gemm6kernel13GemmUniversalIN4cute5tupleIJiiiiEEENS1_10collective13CollectiveMmaINS1_34MainloopSm90TmaGmmaWarpSpecializedILi11ENS5_IJNS4_1CILi1EEESB_SB_EEENS1_32KernelTmaWarpSpecializedPingpongEEENS5_IJNSA_ILi64EEENSA_ILi256EEESF_EEEaNS5_IJlSB_lEEEaSI_NS4_8TiledMMAINS4_8MMA_AtomIJNS4_4SM904GMMA27MMA_64x256x32_S32S8S8_SS_TNEEEENS4_6LayoutISC_NS5_IJNSA_ILi0EEESQ_SQ_EEEEENS5_IJNS4_10UnderscoreEST_ST_EEEEENS4_13SM90_TMA_LOADENS4_14ComposedLayoutINS4_7SwizzleILi2ELi4ELi3EEENS4_18smem_ptr_flag_bitsILi8EEENSP_INS5_IJNSA_ILi8EEESF_EEENS5_IJSF_SB_EEEEEEEvNS4_8identityESW_S16_vS17_EENS_8epilogue10collective6detail29Sm90TmaWarpSpecializedAdapterINS1A_15DefaultEpilogueIaSI_SI_NS19_6thread17LinearCombinationIaLi1EiiLNS1E_9ScaleType4KindE0ELNS_15FloatRoundStyleE2EaEENS1_15EpilogueDefaultEEEEEvvEEEEvNT_6ParamsE --------------------------
	.section	.nv.shared._ZN7cutlass13device_kernelINS_4gemm6kernel13GemmUniversalIN4cute5tupleIJiiiiEEENS1_10collective13CollectiveMmaINS1_34MainloopSm90TmaGmmaWarpSpecializedILi11ENS5_IJNS4_1CILi1EEESB_SB_EEENS1_32KernelTmaWarpSpecializedPingpongEEENS5_IJNSA_ILi64EEENSA_ILi256EEESF_EEEaNS5_IJlSB_lEEEaSI_NS4_8TiledMMAINS4_8MMA_AtomIJNS4_4SM904GMMA27MMA_64x256x32_S32S8S8_SS_TNEEEENS4_6LayoutISC_NS5_IJNSA_ILi0EEESQ_SQ_EEEEENS5_IJNS4_10UnderscoreEST_ST_EEEEENS4_13SM90_TMA_LOADENS4_14ComposedLayoutINS4_7SwizzleILi2ELi4ELi3EEENS4_18smem_ptr_flag_bitsILi8EEENSP_INS5_IJNSA_ILi8EEESF_EEENS5_IJSF_SB_EEEEEEEvNS4_8identityESW_S16_vS17_EENS_8epilogue10collective6detail29Sm90TmaWarpSpecializedAdapterINS1A_15DefaultEpilogueIaSI_SI_NS19_6thread17LinearCombinationIaLi1EiiLNS1E_9ScaleType4KindE0ELNS_15FloatRoundStyleE2EaEENS1_15EpilogueDefaultEEEEEvvEEEEvNT_6ParamsE,"aw",@nobits
	.sectionflags	@""
	.align	16
	.zero		1024


//--------------------- .nv.shared.reserved.0     --------------------------
	.section	.nv.shared.reserved.0,"aw",@nobits
	.weak		__nv_reservedSMEM_offset_0_alias
	.size		__nv_reservedSMEM_offset_0_alias, 0, 0
	.other		__nv_reservedSMEM_offset_0_alias,@"STO_CUDA_RESERVED_SHARED STV_DEFAULT"
__nv_reservedSMEM_offset_0_alias:
	.zero		0


//--------------------- .nv.global                --------------------------
	.section	.nv.global,"aw",@nobits
.nv.global:
	.type		_ZN39_INTERNAL_ed973328_4_k_cu_d8e86249_83674cute1_E,@object
	.size		_ZN39_INTERNAL_ed973328_4_k_cu_d8e86249_83674cute1_E,(_ZN39_INTERNAL_ed973328_4_k_cu_d8e86249_83674cuda3std3__45__cpo6cbeginE - _ZN39_INTERNAL_ed973328_4_k_cu_d8e86249_83674cute1_E)
_ZN39_INTERNAL_ed973328_4_k_cu_d8e86249_83674cute1_E:
	.zero		1
	.type		_ZN39_INTERNAL_ed973328_4_k_cu_d8e86249_83674cuda3std3__45__cpo6cbeginE,@object
	.size		_ZN39_INTERNAL_ed973328_4_k_cu_d8e86249_83674cuda3std3__45__cpo6cbeginE,(_ZN39_INTERNAL_ed973328_4_k_cu_d8e86249_83674cuda3std3__48in_placeE - _ZN39_INTERNAL_ed973328_4_k_cu_d8e86249_83674cuda3std3__45__cpo6cbeginE)
_ZN39_INTERNAL_ed973328_4_k_cu_d8e86249_83674cuda3std3__45__cpo6cbeginE:
	.zero		1
	.type		_ZN39_INTERNAL_ed973328_4_k_cu_d8e86249_83674cuda3std3__48in_placeE,@object
	.size		_ZN39_INTERNAL_ed973328_4_k_cu_d8e86249_83674cuda3std3__48in_placeE,(_ZN39_INTERNAL_ed973328_4_k_cu_d8e86249_83674cuda3std6ranges3__45__cpo9iter_moveE - _ZN39_INTERNAL_ed973328_4_k_cu_d8e86249_83674cuda3std3__48in_placeE)
_ZN39_INTERNAL_ed973328_4_k_cu_d8e86249_83674cuda3std3__48in_placeE:
	.zero		1
	.type		_ZN39_INTERNAL_ed973328_4_k_cu_d8e86249_83674cuda3std6ranges3__45__cpo9iter_moveE,@object
	.size		_ZN39_INTERNAL_ed973328_4_k_cu_d8e86249_83674cuda3std6ranges3__45__cpo9iter_moveE,(_ZN39_INTERNAL_ed973328_4_k_cu_d8e86249_83674cuda3std3__45__cpo5beginE - _ZN39_INTERNAL_ed973328_4_k_cu_d8e86249_83674cuda3std6ranges3__45__cpo9iter_moveE)
_ZN39_INTERNAL_ed973328_4_k_cu_d8e86249_83674cuda3std6ranges3__45__cpo9iter_moveE:
	.zero		1
	.type		_ZN39_INTERNAL_ed973328_4_k_cu_d8e86249_83674cuda3std3__45__cpo5beginE,@object
	.size		_ZN39_INTERNAL_ed973328_4_k_cu_d8e86249_83674cuda3std3__45__cpo5beginE,(_ZN39_INTERNAL_ed973328_4_k_cu_d8e86249_83674cuda3std3__441_GLOBAL__N__ed973328_4_k_cu_d8e86249_83676ignoreE - _ZN39_INTERNAL_ed973328_4_k_cu_d8e86249_83674cuda3std3__45__cpo5beginE)
_ZN39_INTERNAL_ed973328_4_k_cu_d8e86249_83674cuda3std3__45__cpo5beginE:
	.zero		1
	.type		_ZN39_INTERNAL_ed973328_4_k_cu_d8e86249_83674cuda3std3__441_GLOBAL__N__ed973328_4_k_cu_d8e86249_83676ignoreE,@object
	.size		_ZN39_INTERNAL_ed973328_4_k_cu_d8e86249_83674cuda3std3__441_GLOBAL__N__ed973328_4_k_cu_d8e86249_83676ignoreE,(_ZN39_INTERNAL_ed973328_4_k_cu_d8e86249_83674cute7productE - _ZN39_INTERNAL_ed973328_4_k_cu_d8e86249_83674cuda3std3__441_GLOBAL__N__ed973328_4_k_cu_d8e86249_83676ignoreE)
_ZN39_INTERNAL_ed973328_4_k_cu_d8e86249_83674cuda3std3__441_GLOBAL__N__ed973328_4_k_cu_d8e86249_83676ignoreE:
	.zero		1
	.type		_ZN39_INTERNAL_ed973328_4_k_cu_d8e86249_83674cute7productE,@object
	.size		_ZN39_INTERNAL_ed973328_4_k_cu_d8e86249_83674cute7productE,(_ZN39_INTERNAL_ed973328_4_k_cu_d8e86249_83674cuda3std3__45__cpo3endE - _ZN39_INTERNAL_ed973328_4_k_cu_d8e86249_83674cute7productE)
_ZN39_INTERNAL_ed973328_4_k_cu_d8e86249_83674cute7productE:
	.zero		1
	.type		_ZN39_INTERNAL_ed973328_4_k_cu_d8e86249_83674cuda3std3__45__cpo3endE,@object
	.size		_ZN39_INTERNAL_ed973328_4_k_cu_d8e86249_83674cuda3std3__45__cpo3endE,(_ZN39_INTERNAL_ed973328_4_k_cu_d8e86249_83674cuda3std3__419piecewise_constructE - _ZN39_INTERNAL_ed973328_4_k_cu_d8e86249_83674cuda3std3__45__cpo3endE)
_ZN39_INTERNAL_ed973328_4_k_cu_d8e86249_83674cuda3std3__45__cpo3endE:
	.zero		1
	.type		_ZN39_INTERNAL_ed973328_4_k_cu_d8e86249_83674cuda3std3__419piecewise_constructE,@object
	.size		_ZN39_INTERNAL_ed973328_4_k_cu_d8e86249_83674cuda3std3__419piecewise_constructE,(_ZN39_INTERNAL_ed973328_4_k_cu_d8e86249_83674cuda3std3__45__cpo4cendE - _ZN39_INTERNAL_ed973328_4_k_cu_d8e86249_83674cuda3std3__419piecewise_constructE)
_ZN39_INTERNAL_ed973328_4_k_cu_d8e86249_83674cuda3std3__419piecewise_constructE:
	.zero		1
	.type		_ZN39_INTERNAL_ed973328_4_k_cu_d8e86249_83674cuda3std3__45__cpo4cendE,@object
	.size		_ZN39_INTERNAL_ed973328_4_k_cu_d8e86249_83674cuda3std3__45__cpo4cendE,(_ZN39_INTERNAL_ed973328_4_k_cu_d8e86249_83674cuda3std6ranges3__45__cpo4swapE - _ZN39_INTERNAL_ed973328_4_k_cu_d8e86249_83674cuda3std3__45__cpo4cendE)
_ZN39_INTERNAL_ed973328_4_k_cu_d8e86249_83674cuda3std3__45__cpo4cendE:
	.zero		1
	.type		_ZN39_INTERNAL_ed973328_4_k_cu_d8e86249_83674cuda3std6ranges3__45__cpo4swapE,@object
	.size		_ZN39_INTERNAL_ed973328_4_k_cu_d8e86249_83674cuda3std6ranges3__45__cpo4swapE,(.L_8 - _ZN39_INTERNAL_ed973328_4_k_cu_d8e86249_83674cuda3std6ranges3__45__cpo4swapE)
_ZN39_INTERNAL_ed973328_4_k_cu_d8e86249_83674cuda3std6ranges3__45__cpo4swapE:
	.zero		1
.L_8:


//--------------------- .nv.constant0._ZN7cutlass13device_kernelINS_4gemm6kernel13GemmUniversalIN4cute5tupleIJiiiiEEENS1_10collective13CollectiveMmaINS1_34MainloopSm90TmaGmmaWarpSpecializedILi11ENS5_IJNS4_1CILi1EEESB_SB_EEENS1_32KernelTmaWarpSpecializedPingpongEEENS5_IJNSA_ILi64EEENSA_ILi256EEESF_EEEaNS5_IJlSB_lEEEaSI_NS4_8TiledMMAINS4_8MMA_AtomIJNS4_4SM904GMMA27MMA_64x256x32_S32S8S8_SS_TNEEEENS4_6LayoutISC_NS5_IJNSA_ILi0EEESQ_SQ_EEEEENS5_IJNS4_10UnderscoreEST_ST_EEEEENS4_13SM90_TMA_LOADENS4_14ComposedLayoutINS4_7SwizzleILi2ELi4ELi3EEENS4_18smem_ptr_flag_bitsILi8EEENSP_INS5_IJNSA_ILi8EEESF_EEENS5_IJSF_SB_EEEEEEEvNS4_8identityESW_S16_vS17_EENS_8epilogue10collective6detail29Sm90TmaWarpSpecializedAdapterINS1A_15DefaultEpilogueIaSI_SI_NS19_6thread17LinearCombinationIaLi1EiiLNS1E_9ScaleType4KindE0ELNS_15FloatRoundStyleE2EaEENS1_15EpilogueDefaultEEEEEvvEEEEvNT_6ParamsE --------------------------
	.section	.nv.constant0._ZN7cutlass13device_kernelINS_4gemm6kernel13GemmUniversalIN4cute5tupleIJiiiiEEENS1_10collective13CollectiveMmaINS1_34MainloopSm90TmaGmmaWarpSpecializedILi11ENS5_IJNS4_1CILi1EEESB_SB_EEENS1_32KernelTmaWarpSpecializedPingpongEEENS5_IJNSA_ILi64EEENSA_ILi256EEESF_EEEaNS5_IJlSB_lEEEaSI_NS4_8TiledMMAINS4_8MMA_AtomIJNS4_4SM904GMMA27MMA_64x256x32_S32S8S8_SS_TNEEEENS4_6LayoutISC_NS5_IJNSA_ILi0EEESQ_SQ_EEEEENS5_IJNS4_10UnderscoreEST_ST_EEEEENS4_13SM90_TMA_LOADENS4_14ComposedLayoutINS4_7SwizzleILi2ELi4ELi3EEENS4_18smem_ptr_flag_bitsILi8EEENSP_INS5_IJNSA_ILi8EEESF_EEENS5_IJSF_SB_EEEEEEEvNS4_8identityESW_S16_vS17_EENS_8epilogue10collective6detail29Sm90TmaWarpSpecializedAdapterINS1A_15DefaultEpilogueIaSI_SI_NS19_6thread17LinearCombinationIaLi1EiiLNS1E_9ScaleType4KindE0ELNS_15FloatRoundStyleE2EaEENS1_15EpilogueDefaultEEEEEvvEEEEvNT_6ParamsE,"a",@progbits
	.sectionflags	@""
	.align	4
.nv.constant0._ZN7cutlass13device_kernelINS_4gemm6kernel13GemmUniversalIN4cute5tupleIJiiiiEEENS1_10collective13CollectiveMmaINS1_34MainloopSm90TmaGmmaWarpSpecializedILi11ENS5_IJNS4_1CILi1EEESB_SB_EEENS1_32KernelTmaWarpSpecializedPingpongEEENS5_IJNSA_ILi64EEENSA_ILi256EEESF_EEEaNS5_IJlSB_lEEEaSI_NS4_8TiledMMAINS4_8MMA_AtomIJNS4_4SM904GMMA27MMA_64x256x32_S32S8S8_SS_TNEEEENS4_6LayoutISC_NS5_IJNSA_ILi0EEESQ_SQ_EEEEENS5_IJNS4_10UnderscoreEST_ST_EEEEENS4_13SM90_TMA_LOADENS4_14ComposedLayoutINS4_7SwizzleILi2ELi4ELi3EEENS4_18smem_ptr_flag_bitsILi8EEENSP_INS5_IJNSA_ILi8EEESF_EEENS5_IJSF_SB_EEEEEEEvNS4_8identityESW_S16_vS17_EENS_8epilogue10collective6detail29Sm90TmaWarpSpecializedAdapterINS1A_15DefaultEpilogueIaSI_SI_NS19_6thread17LinearCombinationIaLi1EiiLNS1E_9ScaleType4KindE0ELNS_15FloatRoundStyleE2EaEENS1_15EpilogueDefaultEEEEEvvEEEEvNT_6ParamsE:
	.zero		1664


//--------------------- SYMBOLS --------------------------

	.type		.nv.reservedSmem.offset0,@object
	.size		.nv.reservedSmem.offset0,0x4
	.type		__assertfail,@function
